	.headerflags	@"EF_CUDA_TEXMODE_UNIFIED EF_CUDA_64BIT_ADDRESS EF_CUDA_ACCELERATORS EF_CUDA_SM90 EF_CUDA_VIRTUAL_SM(EF_CUDA_SM90)"
	.elftype	@"ET_EXEC"


//--------------------- .nv.info                  --------------------------
	.section	.nv.info,"",@"SHT_CUDA_INFO"
	.align	4


	//----- nvinfo : EIATTR_REGCOUNT
	.align		4
        /*0000*/ 	.byte	0x04, 0x2f
        /*0002*/ 	.short	(.L_2 - .L_1)
	.align		4
.L_1:
        /*0004*/ 	.word	index@(triton_)
        /*0008*/ 	.word	0x00000020


	//----- nvinfo : EIATTR_MIN_STACK_SIZE
	.align		4
.L_2:
        /*000c*/ 	.byte	0x04, 0x12
        /*000e*/ 	.short	(.L_4 - .L_3)
	.align		4
.L_3:
        /*0010*/ 	.word	index@(triton_)
        /*0014*/ 	.word	0x00000000


	//----- nvinfo : EIATTR_FRAME_SIZE
	.align		4
.L_4:
        /*0018*/ 	.byte	0x04, 0x11
        /*001a*/ 	.short	(.L_6 - .L_5)
	.align		4
.L_5:
        /*001c*/ 	.word	index@(triton_)
        /*0020*/ 	.word	0x00000000


	//----- nvinfo : EIATTR_MIN_STACK_SIZE
	.align		4
.L_6:
        /*0024*/ 	.byte	0x04, 0x12
        /*0026*/ 	.short	(.L_8 - .L_7)
	.align		4
.L_7:
        /*0028*/ 	.word	index@(triton_)
        /*002c*/ 	.word	0x00000000
.L_8:


//--------------------- .nv.info.triton_          --------------------------
	.section	.nv.info.triton_,"",@"SHT_CUDA_INFO"
	.sectionflags	@""
	.align	4


	//----- nvinfo : EIATTR_CUDA_API_VERSION
	.align		4
        /*0000*/ 	.byte	0x04, 0x37
        /*0002*/ 	.short	(.L_10 - .L_9)
.L_9:
        /*0004*/ 	.word	0x0000007c


	//----- nvinfo : EIATTR_KPARAM_INFO
	.align		4
.L_10:
        /*0008*/ 	.byte	0x04, 0x17
        /*000a*/ 	.short	(.L_12 - .L_11)
.L_11:
        /*000c*/ 	.word	0x00000000
        /*0010*/ 	.short	0x0007
        /*0012*/ 	.short	0x002c
        /*0014*/ 	.byte	0x00, 0xf0, 0x11, 0x00


	//----- nvinfo : EIATTR_KPARAM_INFO
	.align		4
.L_12:
        /*0018*/ 	.byte	0x04, 0x17
        /*001a*/ 	.short	(.L_14 - .L_13)
.L_13:
        /*001c*/ 	.word	0x00000000
        /*0020*/ 	.short	0x0006
        /*0022*/ 	.short	0x0028
        /*0024*/ 	.byte	0x00, 0xf0, 0x11, 0x00


	//----- nvinfo : EIATTR_KPARAM_INFO
	.align		4
.L_14:
        /*0028*/ 	.byte	0x04, 0x17
        /*002a*/ 	.short	(.L_16 - .L_15)
.L_15:
        /*002c*/ 	.word	0x00000000
        /*0030*/ 	.short	0x0005
        /*0032*/ 	.short	0x0024
        /*0034*/ 	.byte	0x00, 0xf0, 0x11, 0x00


	//----- nvinfo : EIATTR_KPARAM_INFO
	.align		4
.L_16:
        /*0038*/ 	.byte	0x04, 0x17
        /*003a*/ 	.short	(.L_18 - .L_17)
.L_17:
        /*003c*/ 	.word	0x00000000
        /*0040*/ 	.short	0x0004
        /*0042*/ 	.short	0x0020
        /*0044*/ 	.byte	0x00, 0xf0, 0x11, 0x00


	//----- nvinfo : EIATTR_KPARAM_INFO
	.align		4
.L_18:
        /*0048*/ 	.byte	0x04, 0x17
        /*004a*/ 	.short	(.L_20 - .L_19)
.L_19:
        /*004c*/ 	.word	0x00000000
        /*0050*/ 	.short	0x0003
        /*0052*/ 	.short	0x0018
        /*0054*/ 	.byte	0x00, 0xf0, 0x21, 0x00


	//----- nvinfo : EIATTR_KPARAM_INFO
	.align		4
.L_20:
        /*0058*/ 	.byte	0x04, 0x17
        /*005a*/ 	.short	(.L_22 - .L_21)
.L_21:
        /*005c*/ 	.word	0x00000000
        /*0060*/ 	.short	0x0002
        /*0062*/ 	.short	0x0010
        /*0064*/ 	.byte	0x00, 0xf0, 0x21, 0x00


	//----- nvinfo : EIATTR_KPARAM_INFO
	.align		4
.L_22:
        /*0068*/ 	.byte	0x04, 0x17
        /*006a*/ 	.short	(.L_24 - .L_23)
.L_23:
        /*006c*/ 	.word	0x00000000
        /*0070*/ 	.short	0x0001
        /*0072*/ 	.short	0x0008
        /*0074*/ 	.byte	0x00, 0xf0, 0x21, 0x00


	//----- nvinfo : EIATTR_KPARAM_INFO
	.align		4
.L_24:
        /*0078*/ 	.byte	0x04, 0x17
        /*007a*/ 	.short	(.L_26 - .L_25)
.L_25:
        /*007c*/ 	.word	0x00000000
        /*0080*/ 	.short	0x0000
        /*0082*/ 	.short	0x0000
        /*0084*/ 	.byte	0x00, 0xf0, 0x21, 0x00


	//----- nvinfo : EIATTR_SPARSE_MMA_MASK
	.align		4
.L_26:
        /*0088*/ 	.byte	0x03, 0x50
        /*008a*/ 	.short	0x0000


	//----- nvinfo : EIATTR_MAXREG_COUNT
	.align		4
        /*008c*/ 	.byte	0x03, 0x1b
        /*008e*/ 	.short	0x00ff


	//----- nvinfo : EIATTR_COOP_GROUP_MASK_REGIDS
	.align		4
        /*0090*/ 	.byte	0x04, 0x29
        /*0092*/ 	.short	(.L_28 - .L_27)


	//   ....[0]....
.L_27:
        /*0094*/ 	.word	0xffffffff


	//   ....[1]....
        /*0098*/ 	.word	0xffffffff


	//   ....[2]....
        /*009c*/ 	.word	0xffffffff


	//   ....[3]....
        /*00a0*/ 	.word	0xffffffff


	//   ....[4]....
        /*00a4*/ 	.word	0xffffffff


	//   ....[5]....
        /*00a8*/ 	.word	0xffffffff


	//   ....[6]....
        /*00ac*/ 	.word	0xffffffff


	//   ....[7]....
        /*00b0*/ 	.word	0xffffffff


	//   ....[8]....
        /*00b4*/ 	.word	0xffffffff


	//   ....[9]....
        /*00b8*/ 	.word	0xffffffff


	//   ....[10]....
        /*00bc*/ 	.word	0xffffffff


	//   ....[11]....
        /*00c0*/ 	.word	0xffffffff


	//   ....[12]....
        /*00c4*/ 	.word	0xffffffff


	//   ....[13]....
        /*00c8*/ 	.word	0xffffffff


	//   ....[14]....
        /*00cc*/ 	.word	0xffffffff


	//   ....[15]....
        /*00d0*/ 	.word	0xffffffff


	//   ....[16]....
        /*00d4*/ 	.word	0xffffffff


	//   ....[17]....
        /*00d8*/ 	.word	0xffffffff


	//   ....[18]....
        /*00dc*/ 	.word	0xffffffff


	//----- nvinfo : EIATTR_COOP_GROUP_INSTR_OFFSETS
	.align		4
.L_28:
        /*00e0*/ 	.byte	0x04, 0x28
        /*00e2*/ 	.short	(.L_30 - .L_29)


	//   ....[0]....
.L_29:
        /*00e4*/ 	.word	0x00000bd0


	//   ....[1]....
        /*00e8*/ 	.word	0x00000c30


	//   ....[2]....
        /*00ec*/ 	.word	0x00000d40


	//   ....[3]....
        /*00f0*/ 	.word	0x00000dc0


	//   ....[4]....
        /*00f4*/ 	.word	0x00000e50


	//   ....[5]....
        /*00f8*/ 	.word	0x00000ec0


	//   ....[6]....
        /*00fc*/ 	.word	0x00000fb0


	//   ....[7]....
        /*0100*/ 	.word	0x00001040


	//   ....[8]....
        /*0104*/ 	.word	0x00001100


	//   ....[9]....
        /*0108*/ 	.word	0x00001160


	//   ....[10]....
        /*010c*/ 	.word	0x00001290


	//   ....[11]....
        /*0110*/ 	.word	0x000012a0


	//   ....[12]....
        /*0114*/ 	.word	0x000012b0


	//   ....[13]....
        /*0118*/ 	.word	0x000012f0


	//   ....[14]....
        /*011c*/ 	.word	0x00001440


	//   ....[15]....
        /*0120*/ 	.word	0x00001480


	//   ....[16]....
        /*0124*/ 	.word	0x000014b0


	//   ....[17]....
        /*0128*/ 	.word	0x00001580


	//   ....[18]....
        /*012c*/ 	.word	0x000015e0


	//----- nvinfo : EIATTR_EXIT_INSTR_OFFSETS
	.align		4
.L_30:
        /*0130*/ 	.byte	0x04, 0x1c
        /*0132*/ 	.short	(.L_32 - .L_31)


	//   ....[0]....
.L_31:
        /*0134*/ 	.word	0x00001d40


	//----- nvinfo : EIATTR_MAX_THREADS
	.align		4
.L_32:
        /*0138*/ 	.byte	0x04, 0x05
        /*013a*/ 	.short	(.L_34 - .L_33)
.L_33:
        /*013c*/ 	.word	0x00000100
        /*0140*/ 	.word	0x00000001
        /*0144*/ 	.word	0x00000001


	//----- nvinfo : EIATTR_CBANK_PARAM_SIZE
	.align		4
.L_34:
        /*0148*/ 	.byte	0x03, 0x19
        /*014a*/ 	.short	0x0030


	//----- nvinfo : EIATTR_PARAM_CBANK
	.align		4
        /*014c*/ 	.byte	0x04, 0x0a
        /*014e*/ 	.short	(.L_36 - .L_35)
	.align		4
.L_35:
        /*0150*/ 	.word	index@(.nv.constant0.triton_)
        /*0154*/ 	.short	0x0210
        /*0156*/ 	.short	0x0030


	//----- nvinfo : EIATTR_SW_WAR
	.align		4
.L_36:
        /*0158*/ 	.byte	0x04, 0x36
        /*015a*/ 	.short	(.L_38 - .L_37)
.L_37:
        /*015c*/ 	.word	0x00000008
.L_38:


//--------------------- .nv.callgraph             --------------------------
	.section	.nv.callgraph,"",@"SHT_CUDA_CALLGRAPH"
	.align	4
	.sectionentsize	8
	.align		4
        /*0000*/ 	.word	0x00000000
	.align		4
        /*0004*/ 	.word	0xffffffff
	.align		4
        /*0008*/ 	.word	0x00000000
	.align		4
        /*000c*/ 	.word	0xfffffffe
	.align		4
        /*0010*/ 	.word	0x00000000
	.align		4
        /*0014*/ 	.word	0xfffffffd
	.align		4
        /*0018*/ 	.word	0x00000000
	.align		4
        /*001c*/ 	.word	0xfffffffc


//--------------------- .nv.constant4             --------------------------
	.section	.nv.constant4,"a",@progbits
	.align	8
	.align		8
.nv.constant4:
        /*0000*/ 	.dword	_$_str


//--------------------- .text.triton_             --------------------------
	.section	.text.triton_,"ax",@progbits
	.sectionflags	@"SHF_BARRIERS=1"
	.align	128
        .global         triton_
        .type           triton_,@function
        .size           triton_,(.L_x_2 - triton_)
        .other          triton_,@"STO_CUDA_ENTRY STV_DEFAULT"
triton_:
.text.triton_:
[----:B------:R-:W0:Y:S01]  /*0000*/  LDC R1, c[0x0][0x28] ;  /* 0x00000a00ff017b82 */ /* 0x000e220000000800 */
[----:B------:R-:W1:Y:S07]  /*0010*/  S2R R15, SR_TID.X ;  /* 0x00000000000f7919 */ /* 0x000e6e0000002100 */
[----:B------:R-:W2:Y:S01]  /*0020*/  LDC.64 R2, c[0x0][0x218] ;  /* 0x00008600ff027b82 */ /* 0x000ea20000000a00 */
[----:B------:R-:W-:Y:S01]  /*0030*/  ULDC UR5, c[0x0][0x230] ;  /* 0x00008c0000057ab9 */ /* 0x000fe20000000800 */
[----:B------:R-:W-:Y:S01]  /*0040*/  ULDC UR4, c[0x0][0x238] ;  /* 0x00008e0000047ab9 */ /* 0x000fe20000000800 */
[----:B------:R-:W3:Y:S01]  /*0050*/  S2R R5, SR_CTAID.X ;  /* 0x0000000000057919 */ /* 0x000ee20000002500 */
[----:B------:R-:W-:-:S02]  /*0060*/  CS2R R8, SRZ ;  /* 0x0000000000087805 */ /* 0x000fc4000001ff00 */
[----:B------:R-:W-:Y:S01]  /*0070*/  CS2R R6, SRZ ;  /* 0x0000000000067805 */ /* 0x000fe2000001ff00 */
[----:B------:R-:W-:Y:S01]  /*0080*/  ULDC.64 UR6, c[0x0][0x208] ;  /* 0x0000820000067ab9 */ /* 0x000fe20000000a00 */
[----:B------:R-:W-:Y:S02]  /*0090*/  CS2R R10, SRZ ;  /* 0x00000000000a7805 */ /* 0x000fe4000001ff00 */
[----:B------:R-:W-:Y:S02]  /*00a0*/  CS2R R12, SRZ ;  /* 0x00000000000c7805 */ /* 0x000fe4000001ff00 */
[----:B-1----:R-:W-:Y:S02]  /*00b0*/  SHF.L.U32 R17, R15, 0x2, RZ ;  /* 0x000000020f117819 */ /* 0x002fe400000006ff */
[C---:B---3--:R-:W-:Y:S02]  /*00c0*/  ISETP.GE.AND P2, PT, R5.reuse, UR5, PT ;  /* 0x0000000505007c0c */ /* 0x048fe4000bf46270 */
[----:B------:R-:W-:-:S02]  /*00d0*/  ISETP.GE.AND P1, PT, R5, UR4, PT ;  /* 0x0000000405007c0c */ /* 0x000fc4000bf26270 */
[----:B------:R-:W-:Y:S02]  /*00e0*/  LOP3.LUT R14, R17, 0x3fc, RZ, 0xc0, !PT ;  /* 0x000003fc110e7812 */ /* 0x000fe400078ec0ff */
[C---:B------:R-:W-:Y:S02]  /*00f0*/  ISETP.LT.AND P3, PT, R5.reuse, UR4, !P2 ;  /* 0x0000000405007c0c */ /* 0x040fe4000d761270 */
[C---:B------:R-:W-:Y:S01]  /*0100*/  ISETP.GE.AND P4, PT, R5.reuse, UR5, !P1 ;  /* 0x0000000505007c0c */ /* 0x040fe2000cf86270 */
[----:B------:R-:W-:-:S04]  /*0110*/  IMAD R14, R5, 0xc00, R14 ;  /* 0x00000c00050e7824 */ /* 0x000fc800078e020e */
[----:B--2---:R-:W-:Y:S01]  /*0120*/  IMAD.WIDE R20, R14, 0x2, R2 ;  /* 0x000000020e147825 */ /* 0x004fe200078e0202 */
[----:B------:R-:W-:-:S05]  /*0130*/  IADD3 R23, R14, 0x400, RZ ;  /* 0x000004000e177810 */ /* 0x000fca0007ffe0ff */
[----:B------:R-:W-:Y:S01]  /*0140*/  IMAD.WIDE R22, R23, 0x2, R2 ;  /* 0x0000000217167825 */ /* 0x000fe200078e0202 */
[----:B------:R-:W2:Y:S04]  /*0150*/  @P3 LDG.E.EL.64 R8, desc[UR6][R20.64] ;  /* 0x0000000614083981 */ /* 0x000ea8000c2e1b00 */
[----:B------:R-:W3:Y:S01]  /*0160*/  @P4 LDG.E.EL.64 R6, desc[UR6][R20.64] ;  /* 0x0000000614064981 */ /* 0x000ee2000c2e1b00 */
[----:B------:R-:W-:-:S03]  /*0170*/  IADD3 R25, R14, 0x800, RZ ;  /* 0x000008000e197810 */ /* 0x000fc60007ffe0ff */
[----:B------:R-:W4:Y:S04]  /*0180*/  @P3 LDG.E.EL.64 R10, desc[UR6][R22.64] ;  /* 0x00000006160a3981 */ /* 0x000f28000c2e1b00 */
[----:B------:R1:W5:Y:S01]  /*0190*/  @P4 LDG.E.EL.64 R12, desc[UR6][R22.64] ;  /* 0x00000006160c4981 */ /* 0x000362000c2e1b00 */
[----:B------:R-:W-:Y:S01]  /*01a0*/  IMAD.WIDE R24, R25, 0x2, R2 ;  /* 0x0000000219187825 */ /* 0x000fe200078e0202 */
[----:B------:R-:W-:Y:S02]  /*01b0*/  CS2R R4, SRZ ;  /* 0x0000000000047805 */ /* 0x000fe4000001ff00 */
[----:B------:R-:W-:-:S04]  /*01c0*/  CS2R R2, SRZ ;  /* 0x0000000000027805 */ /* 0x000fc8000001ff00 */
[----:B------:R-:W5:Y:S04]  /*01d0*/  @P3 LDG.E.EL.64 R4, desc[UR6][R24.64] ;  /* 0x0000000618043981 */ /* 0x000f68000c2e1b00 */
[----:B------:R1:W5:Y:S01]  /*01e0*/  @P4 LDG.E.EL.64 R2, desc[UR6][R24.64] ;  /* 0x0000000618024981 */ /* 0x000362000c2e1b00 */
[----:B------:R-:W-:Y:S01]  /*01f0*/  HFMA2.MMA R26, -RZ, RZ, 2, 0 ;  /* 0x40000000ff1a7435 */ /* 0x000fe200000001ff */
[----:B------:R-:W1:Y:S01]  /*0200*/  S2UR UR5, SR_CgaCtaId ;  /* 0x00000000000579c3 */ /* 0x000e620000008800 */
[----:B------:R-:W-:-:S08]  /*0210*/  UMOV UR4, 0x400 ;  /* 0x0000040000047882 */ /* 0x000fd00000000000 */
[----:B------:R-:W-:-:S05]  /*0220*/  FSEL R26, R26, 1, !P1 ;  /* 0x3f8000001a1a7808 */ /* 0x000fca0004800000 */
[----:B-1----:R-:W-:Y:S01]  /*0230*/  FADD R22, R26, 1 ;  /* 0x3f8000001a167421 */ /* 0x002fe20000000000 */
[----:B0-----:R-:W-:Y:S01]  /*0240*/  UPRMT UR4, UR5, 0x654, UR4 ;  /* 0x0000065405047896 */ /* 0x001fe20008000004 */
[----:B--2---:R-:W-:Y:S02]  /*0250*/  SEL R9, R9, RZ, P3 ;  /* 0x000000ff09097207 */ /* 0x004fe40001800000 */
[----:B---3--:R-:W-:-:S03]  /*0260*/  SEL R20, R7, RZ, P4 ;  /* 0x000000ff07147207 */ /* 0x008fc60002000000 */
[C---:B------:R-:W-:Y:S01]  /*0270*/  IMAD.U32 R0, R9.reuse, 0x10000, RZ ;  /* 0x0001000009007824 */ /* 0x040fe200078e00ff */
[----:B------:R-:W0:Y:S01]  /*0280*/  MUFU.RCP R7, R26 ;  /* 0x0000001a00077308 */ /* 0x000e220000001000 */
[----:B------:R-:W-:Y:S02]  /*0290*/  PRMT R9, R9, 0x7632, R9 ;  /* 0x0000763209097816 */ /* 0x000fe40000000009 */
[----:B----4-:R-:W-:Y:S02]  /*02a0*/  SEL R11, R11, RZ, P3 ;  /* 0x000000ff0b0b7207 */ /* 0x010fe40001800000 */
[----:B------:R-:W-:Y:S02]  /*02b0*/  @P2 SHF.L.U32 R0, R20, 0x10, RZ ;  /* 0x0000001014002819 */ /* 0x000fe400000006ff */
[----:B-----5:R-:W-:Y:S02]  /*02c0*/  SEL R21, R13, RZ, P4 ;  /* 0x000000ff0d157207 */ /* 0x020fe40002000000 */
[----:B------:R-:W-:-:S02]  /*02d0*/  SHF.L.U32 R23, R11, 0x10, RZ ;  /* 0x000000100b177819 */ /* 0x000fc400000006ff */
[----:B------:R-:W-:Y:S02]  /*02e0*/  FSEL R25, R0, RZ, !P1 ;  /* 0x000000ff00197208 */ /* 0x000fe40004800000 */
[----:B------:R-:W-:Y:S02]  /*02f0*/  @P2 SHF.L.U32 R23, R21, 0x10, RZ ;  /* 0x0000001015172819 */ /* 0x000fe400000006ff */
[----:B------:R-:W-:Y:S02]  /*0300*/  FSEL R13, R22, 1, !P1 ;  /* 0x3f800000160d7808 */ /* 0x000fe40004800000 */
[----:B------:R-:W-:Y:S01]  /*0310*/  SEL R5, R5, RZ, P3 ;  /* 0x000000ff05057207 */ /* 0x000fe20001800000 */
[----:B------:R-:W-:Y:S01]  /*0320*/  FADD R0, -R25, R23 ;  /* 0x0000001719007221 */ /* 0x000fe20000000100 */
[----:B------:R-:W-:Y:S02]  /*0330*/  SEL R3, R3, RZ, P4 ;  /* 0x000000ff03037207 */ /* 0x000fe40002000000 */
[----:B------:R-:W1:Y:S01]  /*0340*/  MUFU.RCP R13, R13 ;  /* 0x0000000d000d7308 */ /* 0x000e620000001000 */
[----:B0-----:R-:W-:Y:S01]  /*0350*/  FFMA R26, R0, R7, R25 ;  /* 0x00000007001a7223 */ /* 0x001fe20000000019 */
[----:B------:R-:W-:Y:S01]  /*0360*/  SHF.L.U32 R24, R5, 0x10, RZ ;  /* 0x0000001005187819 */ /* 0x000fe200000006ff */
[----:B------:R-:W-:Y:S01]  /*0370*/  @P2 IMAD.U32 R24, R3, 0x10000, RZ ;  /* 0x0001000003182824 */ /* 0x000fe200078e00ff */
[----:B------:R-:W-:Y:S01]  /*0380*/  SEL R10, R10, RZ, P3 ;  /* 0x000000ff0a0a7207 */ /* 0x000fe20001800000 */
[----:B------:R-:W-:Y:S01]  /*0390*/  FADD R25, R23, -R26 ;  /* 0x8000001a17197221 */ /* 0x000fe20000000000 */
[----:B------:R-:W-:-:S02]  /*03a0*/  FSEL R27, R26, RZ, !P1 ;  /* 0x000000ff1a1b7208 */ /* 0x000fc40004800000 */
[----:B------:R-:W-:Y:S02]  /*03b0*/  SEL R12, R12, RZ, P4 ;  /* 0x000000ff0c0c7207 */ /* 0x000fe40002000000 */
[----:B------:R-:W-:Y:S01]  /*03c0*/  SEL R4, R4, RZ, P3 ;  /* 0x000000ff04047207 */ /* 0x000fe20001800000 */
[----:B------:R-:W-:Y:S01]  /*03d0*/  FADD R26, -R27, R24 ;  /* 0x000000181b1a7221 */ /* 0x000fe20000000100 */
[----:B------:R-:W-:Y:S02]  /*03e0*/  SEL R2, R2, RZ, P4 ;  /* 0x000000ff02027207 */ /* 0x000fe40002000000 */
[----:B------:R-:W-:Y:S01]  /*03f0*/  FSEL R22, R22, RZ, !P1 ;  /* 0x000000ff16167208 */ /* 0x000fe20004800000 */
[----:B-1----:R-:W-:Y:S01]  /*0400*/  FFMA R23, R26, R13, R27 ;  /* 0x0000000d1a177223 */ /* 0x002fe2000000001b */
[----:B------:R-:W-:Y:S01]  /*0410*/  FFMA R27, R0, R25, RZ ;  /* 0x00000019001b7223 */ /* 0x000fe200000000ff */
[----:B------:R-:W-:Y:S02]  /*0420*/  PRMT R20, R20, 0x7632, R20 ;  /* 0x0000763214147816 */ /* 0x000fe40000000014 */
[----:B------:R-:W-:Y:S01]  /*0430*/  FADD R25, R24, -R23 ;  /* 0x8000001718197221 */ /* 0x000fe20000000000 */
[----:B------:R-:W-:-:S02]  /*0440*/  SEL R24, R8, RZ, P3 ;  /* 0x000000ff08187207 */ /* 0x000fc40001800000 */
[----:B------:R-:W-:Y:S01]  /*0450*/  SHF.L.U32 R9, R9, 0x10, RZ ;  /* 0x0000001009097819 */ /* 0x000fe200000006ff */
[----:B------:R-:W-:Y:S01]  /*0460*/  FFMA R8, R26, R25, R27 ;  /* 0x000000191a087223 */ /* 0x000fe2000000001b */
[----:B------:R-:W-:Y:S02]  /*0470*/  SEL R25, R6, RZ, P4 ;  /* 0x000000ff06197207 */ /* 0x000fe40002000000 */
[C---:B------:R-:W-:Y:S02]  /*0480*/  SHF.L.U32 R0, R24.reuse, 0x10, RZ ;  /* 0x0000001018007819 */ /* 0x040fe400000006ff */
[----:B------:R-:W-:Y:S02]  /*0490*/  PRMT R6, R24, 0x7632, R6 ;  /* 0x0000763218067816 */ /* 0x000fe40000000006 */
[C---:B------:R-:W-:Y:S02]  /*04a0*/  @P2 SHF.L.U32 R0, R25.reuse, 0x10, RZ ;  /* 0x0000001019002819 */ /* 0x040fe400000006ff */
[----:B------:R-:W-:-:S02]  /*04b0*/  PRMT R25, R25, 0x7632, R25 ;  /* 0x0000763219197816 */ /* 0x000fc40000000019 */
[----:B------:R-:W-:Y:S02]  /*04c0*/  SHF.L.U32 R6, R6, 0x10, RZ ;  /* 0x0000001006067819 */ /* 0x000fe400000006ff */
[----:B------:R-:W-:Y:S01]  /*04d0*/  @P2 SHF.L.U32 R6, R25, 0x10, RZ ;  /* 0x0000001019062819 */ /* 0x000fe200000006ff */
[C---:B------:R-:W-:Y:S01]  /*04e0*/  IMAD.U32 R25, R10.reuse, 0x10000, RZ ;  /* 0x000100000a197824 */ /* 0x040fe200078e00ff */
[----:B------:R-:W-:Y:S02]  /*04f0*/  PRMT R10, R10, 0x7632, R10 ;  /* 0x000076320a0a7816 */ /* 0x000fe4000000000a */
[C---:B------:R-:W-:Y:S02]  /*0500*/  @P2 SHF.L.U32 R25, R12.reuse, 0x10, RZ ;  /* 0x000000100c192819 */ /* 0x040fe400000006ff */
[----:B------:R-:W-:Y:S02]  /*0510*/  PRMT R12, R12, 0x7632, R12 ;  /* 0x000076320c0c7816 */ /* 0x000fe4000000000c */
[----:B------:R-:W-:-:S02]  /*0520*/  FSEL R27, R0, RZ, !P1 ;  /* 0x000000ff001b7208 */ /* 0x000fc40004800000 */
[----:B------:R-:W-:Y:S02]  /*0530*/  SHF.L.U32 R10, R10, 0x10, RZ ;  /* 0x000000100a0a7819 */ /* 0x000fe400000006ff */
[----:B------:R-:W-:Y:S01]  /*0540*/  @P2 SHF.L.U32 R10, R12, 0x10, RZ ;  /* 0x000000100c0a2819 */ /* 0x000fe200000006ff */
[----:B------:R-:W-:Y:S01]  /*0550*/  FADD R12, -R27, R25 ;  /* 0x000000191b0c7221 */ /* 0x000fe20000000100 */
[----:B------:R-:W-:Y:S02]  /*0560*/  FSEL R29, R6, RZ, !P1 ;  /* 0x000000ff061d7208 */ /* 0x000fe40004800000 */
[----:B------:R-:W-:Y:S01]  /*0570*/  @P2 SHF.L.U32 R9, R20, 0x10, RZ ;  /* 0x0000001014092819 */ /* 0x000fe200000006ff */
[-C--:B------:R-:W-:Y:S01]  /*0580*/  FFMA R24, R12, R7.reuse, R27 ;  /* 0x000000070c187223 */ /* 0x080fe2000000001b */
[----:B------:R-:W-:Y:S02]  /*0590*/  PRMT R11, R11, 0x7632, R11 ;  /* 0x000076320b0b7816 */ /* 0x000fe4000000000b */
[----:B------:R-:W-:Y:S01]  /*05a0*/  PRMT R3, R21, 0x7632, R3 ;  /* 0x0000763215037816 */ /* 0x000fe20000000003 */
[----:B------:R-:W-:Y:S01]  /*05b0*/  FADD R0, R25, -R24 ;  /* 0x8000001819007221 */ /* 0x000fe20000000000 */
[----:B------:R-:W-:Y:S01]  /*05c0*/  SHF.L.U32 R25, R4, 0x10, RZ ;  /* 0x0000001004197819 */ /* 0x000fe200000006ff */
[----:B------:R-:W-:Y:S01]  /*05d0*/  @P2 IMAD.U32 R25, R2, 0x10000, RZ ;  /* 0x0001000002192824 */ /* 0x000fe200078e00ff */
[----:B------:R-:W-:Y:S01]  /*05e0*/  PRMT R4, R4, 0x7632, R4 ;  /* 0x0000763204047816 */ /* 0x000fe20000000004 */
[----:B------:R-:W-:Y:S01]  /*05f0*/  FFMA R12, R12, R0, RZ ;  /* 0x000000000c0c7223 */ /* 0x000fe200000000ff */
[----:B------:R-:W-:Y:S01]  /*0600*/  FADD R0, -R29, R10 ;  /* 0x0000000a1d007221 */ /* 0x000fe20000000100 */
[----:B------:R-:W-:Y:S01]  /*0610*/  PRMT R2, R2, 0x7632, R2 ;  /* 0x0000763202027816 */ /* 0x000fe20000000002 */
[----:B------:R-:W-:Y:S01]  /*0620*/  FMUL R21, R22, 16777216 ;  /* 0x4b80000016157820 */ /* 0x000fe20000400000 */
[----:B------:R-:W-:Y:S01]  /*0630*/  SHF.L.U32 R27, R4, 0x10, RZ ;  /* 0x00000010041b7819 */ /* 0x000fe200000006ff */
[----:B------:R-:W-:Y:S01]  /*0640*/  FFMA R6, R0, R7, R29 ;  /* 0x0000000700067223 */ /* 0x000fe2000000001d */
[----:B------:R-:W-:Y:S01]  /*0650*/  FSEL R4, R24, RZ, !P1 ;  /* 0x000000ff18047208 */ /* 0x000fe20004800000 */
[----:B------:R-:W-:Y:S01]  /*0660*/  IMAD.U32 R20, R11, 0x10000, RZ ;  /* 0x000100000b147824 */ /* 0x000fe200078e00ff */
[----:B------:R-:W-:Y:S01]  /*0670*/  @P2 SHF.L.U32 R27, R2, 0x10, RZ ;  /* 0x00000010021b2819 */ /* 0x000fe200000006ff */
[----:B------:R-:W-:Y:S01]  /*0680*/  FADD R29, R10, -R6 ;  /* 0x800000060a1d7221 */ /* 0x000fe20000000000 */
[----:B------:R-:W-:Y:S01]  /*0690*/  FSEL R6, R6, RZ, !P1 ;  /* 0x000000ff06067208 */ /* 0x000fe20004800000 */
[----:B------:R-:W-:Y:S01]  /*06a0*/  FADD R2, -R4, R25 ;  /* 0x0000001904027221 */ /* 0x000fe20000000100 */
[----:B------:R-:W-:Y:S01]  /*06b0*/  @P2 SHF.L.U32 R20, R3, 0x10, RZ ;  /* 0x0000001003142819 */ /* 0x000fe200000006ff */
[----:B------:R-:W-:Y:S01]  /*06c0*/  FFMA R29, R0, R29, RZ ;  /* 0x0000001d001d7223 */ /* 0x000fe200000000ff */
[----:B------:R-:W-:Y:S01]  /*06d0*/  PRMT R5, R5, 0x7632, R5 ;  /* 0x0000763205057816 */ /* 0x000fe20000000005 */
[----:B------:R-:W-:Y:S01]  /*06e0*/  FFMA R4, R2, R13, R4 ;  /* 0x0000000d02047223 */ /* 0x000fe20000000004 */
[----:B------:R-:W-:Y:S01]  /*06f0*/  FADD R10, -R6, R27 ;  /* 0x0000001b060a7221 */ /* 0x000fe20000000100 */
[----:B------:R-:W-:-:S02]  /*0700*/  FSEL R23, R23, RZ, !P1 ;  /* 0x000000ff17177208 */ /* 0x000fc40004800000 */
[----:B------:R-:W-:Y:S01]  /*0710*/  FADD R25, R25, -R4 ;  /* 0x8000000419197221 */ /* 0x000fe20000000000 */
[----:B------:R-:W-:Y:S01]  /*0720*/  FFMA R6, R10, R13, R6 ;  /* 0x0000000d0a067223 */ /* 0x000fe20000000006 */
[----:B------:R-:W-:Y:S02]  /*0730*/  SHF.L.U32 R5, R5, 0x10, RZ ;  /* 0x0000001005057819 */ /* 0x000fe400000006ff */
[----:B------:R-:W-:Y:S01]  /*0740*/  FFMA R2, R2, R25, R12 ;  /* 0x0000001902027223 */ /* 0x000fe2000000000c */
[----:B------:R-:W-:Y:S01]  /*0750*/  FADD R25, R22, R22 ;  /* 0x0000001616197221 */ /* 0x000fe20000000000 */
[----:B------:R-:W-:Y:S01]  /*0760*/  FADD R27, R27, -R6 ;  /* 0x800000061b1b7221 */ /* 0x000fe20000000000 */
[----:B------:R-:W-:Y:S02]  /*0770*/  FSEL R8, R8, RZ, !P1 ;  /* 0x000000ff08087208 */ /* 0x000fe40004800000 */
[C---:B------:R-:W-:Y:S01]  /*0780*/  FMUL R0, R25.reuse, 16777216 ;  /* 0x4b80000019007820 */ /* 0x040fe20000400000 */
[----:B------:R-:W-:Y:S01]  /*0790*/  FFMA R10, R10, R27, R29 ;  /* 0x0000001b0a0a7223 */ /* 0x000fe2000000001d */
[----:B------:R-:W-:Y:S01]  /*07a0*/  FSETP.GEU.AND P0, PT, R25, 1.175494350822287508e-38, PT ;  /* 0x008000001900780b */ /* 0x000fe20003f0e000 */
[----:B------:R-:W-:Y:S01]  /*07b0*/  FADD R27, R22, R25 ;  /* 0x00000019161b7221 */ /* 0x000fe20000000000 */
[----:B------:R-:W-:-:S02]  /*07c0*/  FSEL R29, R9, RZ, !P1 ;  /* 0x000000ff091d7208 */ /* 0x000fc40004800000 */
[----:B------:R-:W-:Y:S01]  /*07d0*/  FSEL R0, R0, R25, !P0 ;  /* 0x0000001900007208 */ /* 0x000fe20004000000 */
[C---:B------:R-:W-:Y:S01]  /*07e0*/  FMUL R12, R27.reuse, 16777216 ;  /* 0x4b8000001b0c7820 */ /* 0x040fe20000400000 */
[----:B------:R-:W-:Y:S01]  /*07f0*/  FSETP.GEU.AND P5, PT, R27, 1.175494350822287508e-38, PT ;  /* 0x008000001b00780b */ /* 0x000fe20003fae000 */
[----:B------:R-:W-:Y:S01]  /*0800*/  FADD R9, R22, R27 ;  /* 0x0000001b16097221 */ /* 0x000fe20000000000 */
[-C--:B------:R-:W-:Y:S02]  /*0810*/  FSEL R11, R21, R22.reuse, !P0 ;  /* 0x00000016150b7208 */ /* 0x080fe40004000000 */
[----:B------:R-:W-:Y:S01]  /*0820*/  FSEL R24, R12, R27, !P5 ;  /* 0x0000001b0c187208 */ /* 0x000fe20006800000 */
[----:B------:R-:W0:Y:S01]  /*0830*/  MUFU.RCP R0, R0 ;  /* 0x0000000000007308 */ /* 0x000e220000001000 */
[----:B------:R-:W-:Y:S02]  /*0840*/  FSETP.GEU.AND P0, PT, R9, 1.175494350822287508e-38, PT ;  /* 0x008000000900780b */ /* 0x000fe40003f0e000 */
[----:B------:R-:W-:-:S02]  /*0850*/  FSEL R26, R21, R22, !P5 ;  /* 0x00000016151a7208 */ /* 0x000fc40006800000 */
[----:B------:R-:W-:Y:S02]  /*0860*/  FSEL R10, R10, RZ, !P1 ;  /* 0x000000ff0a0a7208 */ /* 0x000fe40004800000 */
[----:B------:R-:W-:Y:S01]  /*0870*/  FSETP.NEU.AND P5, PT, R9, RZ, PT ;  /* 0x000000ff0900720b */ /* 0x000fe20003fad000 */
[----:B------:R1:W2:Y:S01]  /*0880*/  MUFU.RCP R12, R24 ;  /* 0x00000018000c7308 */ /* 0x0002a20000001000 */
[----:B0-----:R-:W-:Y:S01]  /*0890*/  FMUL R11, R0, R11 ;  /* 0x0000000b000b7220 */ /* 0x001fe20000400000 */
[----:B------:R-:W-:Y:S01]  /*08a0*/  FADD R0, -R29, R20 ;  /* 0x000000141d007221 */ /* 0x000fe20000000100 */
[----:B-1----:R-:W-:-:S03]  /*08b0*/  FMUL R24, R9, 16777216 ;  /* 0x4b80000009187820 */ /* 0x002fc60000400000 */
[----:B------:R-:W-:Y:S01]  /*08c0*/  FFMA R7, R0, R7, R29 ;  /* 0x0000000700077223 */ /* 0x000fe2000000001d */
[----:B------:R-:W-:Y:S02]  /*08d0*/  FSEL R29, R21, R22, !P0 ;  /* 0x00000016151d7208 */ /* 0x000fe40004000000 */
[----:B------:R-:W-:Y:S01]  /*08e0*/  FSEL R24, R24, R9, !P0 ;  /* 0x0000000918187208 */ /* 0x000fe20004000000 */
[----:B--2---:R-:W-:Y:S01]  /*08f0*/  FMUL R12, R12, R26 ;  /* 0x0000001a0c0c7220 */ /* 0x004fe20000400000 */
[----:B------:R-:W-:Y:S02]  /*0900*/  PRMT R21, R3, 0x7632, R21 ;  /* 0x0000763203157816 */ /* 0x000fe40000000015 */
[----:B------:R-:W-:Y:S02]  /*0910*/  FSETP.NEU.AND P0, PT, R25, RZ, PT ;  /* 0x000000ff1900720b */ /* 0x000fe40003f0d000 */
[----:B------:R-:W0:Y:S01]  /*0920*/  MUFU.RCP R24, R24 ;  /* 0x0000001800187308 */ /* 0x000e220000001000 */
[----:B------:R-:W-:-:S02]  /*0930*/  @P2 SHF.L.U32 R5, R21, 0x10, RZ ;  /* 0x0000001015052819 */ /* 0x000fc400000006ff */
[----:B------:R-:W-:Y:S01]  /*0940*/  FSEL R21, R7, RZ, !P1 ;  /* 0x000000ff07157208 */ /* 0x000fe20004800000 */
[----:B------:R-:W-:Y:S01]  /*0950*/  FADD R7, R20, -R7 ;  /* 0x8000000714077221 */ /* 0x000fe20000000000 */
[----:B------:R-:W-:Y:S02]  /*0960*/  FSEL R20, R4, RZ, !P1 ;  /* 0x000000ff04147208 */ /* 0x000fe40004800000 */
[----:B------:R-:W-:Y:S01]  /*0970*/  FSEL R11, R11, RZ, P0 ;  /* 0x000000ff0b0b7208 */ /* 0x000fe20000000000 */
[----:B------:R-:W-:Y:S01]  /*0980*/  FADD R4, -R21, R5 ;  /* 0x0000000515047221 */ /* 0x000fe20000000100 */
[----:B------:R-:W-:Y:S01]  /*0990*/  FFMA R7, R0, R7, RZ ;  /* 0x0000000700077223 */ /* 0x000fe200000000ff */
[----:B------:R-:W-:Y:S02]  /*09a0*/  FSETP.NEU.AND P0, PT, R27, RZ, PT ;  /* 0x000000ff1b00720b */ /* 0x000fe40003f0d000 */
[----:B------:R-:W-:Y:S01]  /*09b0*/  FFMA R0, R4, R13, R21 ;  /* 0x0000000d04007223 */ /* 0x000fe20000000015 */
[----:B------:R-:W-:Y:S01]  /*09c0*/  FSEL R13, R2, RZ, !P1 ;  /* 0x000000ff020d7208 */ /* 0x000fe20004800000 */
[----:B0-----:R-:W-:Y:S01]  /*09d0*/  FMUL R3, R24, R29 ;  /* 0x0000001d18037220 */ /* 0x001fe20000400000 */
[----:B------:R-:W-:Y:S01]  /*09e0*/  FSEL R29, R6, RZ, !P1 ;  /* 0x000000ff061d7208 */ /* 0x000fe20004800000 */
[----:B------:R-:W-:-:S02]  /*09f0*/  FADD R2, R5, -R0 ;  /* 0x8000000005027221 */ /* 0x000fc40000000000 */
[----:B------:R-:W-:Y:S01]  /*0a00*/  FADD R10, R10, R13 ;  /* 0x0000000d0a0a7221 */ /* 0x000fe20000000000 */
[----:B------:R-:W-:Y:S01]  /*0a10*/  FSEL R5, R12, RZ, P0 ;  /* 0x000000ff0c057208 */ /* 0x000fe20000000000 */
[----:B------:R-:W-:Y:S01]  /*0a20*/  FADD R29, -R20, R29 ;  /* 0x0000001d141d7221 */ /* 0x000fe20000000100 */
[----:B------:R-:W-:Y:S01]  /*0a30*/  FFMA R7, R4, R2, R7 ;  /* 0x0000000204077223 */ /* 0x000fe20000000007 */
[----:B------:R-:W-:Y:S01]  /*0a40*/  FADD R2, R9, R9 ;  /* 0x0000000909027221 */ /* 0x000fe20000000000 */
[----:B------:R-:W-:Y:S01]  /*0a50*/  FSEL R0, R0, RZ, !P1 ;  /* 0x000000ff00007208 */ /* 0x000fe20004800000 */
[C---:B------:R-:W-:Y:S01]  /*0a60*/  FFMA R20, R29.reuse, R11, R20 ;  /* 0x0000000b1d147223 */ /* 0x040fe20000000014 */
[----:B------:R-:W-:Y:S01]  /*0a70*/  FMUL R29, R29, R29 ;  /* 0x0000001d1d1d7220 */ /* 0x000fe20000400000 */
[----:B------:R-:W-:Y:S02]  /*0a80*/  FSEL R3, R3, RZ, P5 ;  /* 0x000000ff03037208 */ /* 0x000fe40002800000 */
[----:B------:R-:W-:Y:S01]  /*0a90*/  FADD R23, R23, -R20 ;  /* 0x8000001417177221 */ /* 0x000fe20000000000 */
[----:B------:R-:W-:Y:S01]  /*0aa0*/  FMUL R29, R22, R29 ;  /* 0x0000001d161d7220 */ /* 0x000fe20000400000 */
[----:B------:R-:W-:-:S02]  /*0ab0*/  FSETP.GEU.AND P6, PT, |R2|, 1.175494350822287508e-38, PT ;  /* 0x008000000200780b */ /* 0x000fc40003fce200 */
[----:B------:R-:W-:Y:S01]  /*0ac0*/  FMUL R4, R23, R23 ;  /* 0x0000001717047220 */ /* 0x000fe20000400000 */
[----:B------:R-:W-:Y:S01]  /*0ad0*/  FFMA R29, R11, R29, R10 ;  /* 0x0000001d0b1d7223 */ /* 0x000fe2000000000a */
[----:B------:R-:W-:Y:S01]  /*0ae0*/  FFMA R23, R23, R5, R20 ;  /* 0x0000000517177223 */ /* 0x000fe20000000014 */
[----:B------:R-:W-:Y:S01]  /*0af0*/  FMUL R11, R2, 0.25 ;  /* 0x3e800000020b7820 */ /* 0x000fe20000400000 */
[----:B------:R-:W-:Y:S01]  /*0b00*/  FMUL R4, R25, R4 ;  /* 0x0000000419047220 */ /* 0x000fe20000400000 */
[----:B------:R-:W-:Y:S01]  /*0b10*/  FADD R8, R8, R29 ;  /* 0x0000001d08087221 */ /* 0x000fe20000000000 */
[----:B------:R-:W-:Y:S01]  /*0b20*/  FSETP.GT.AND P0, PT, |R2|, 8.50705917302346158658e+37, PT ;  /* 0x7e8000000200780b */ /* 0x000fe20003f04200 */
[--C-:B------:R-:W-:Y:S01]  /*0b30*/  FADD R0, R0, -R23.reuse ;  /* 0x8000001700007221 */ /* 0x100fe20000000000 */
[----:B------:R-:W-:Y:S01]  /*0b40*/  FSEL R7, R7, RZ, !P1 ;  /* 0x000000ff07077208 */ /* 0x000fe20004800000 */
[----:B------:R-:W-:Y:S01]  /*0b50*/  FFMA R4, R5, R4, R8 ;  /* 0x0000000405047223 */ /* 0x000fe20000000008 */
[----:B------:R-:W-:Y:S01]  /*0b60*/  FSEL R8, R11, R2, P0 ;  /* 0x000000020b087208 */ /* 0x000fe20000000000 */
[C---:B------:R-:W-:Y:S01]  /*0b70*/  FMUL R6, R0.reuse, R0 ;  /* 0x0000000000067220 */ /* 0x040fe20000400000 */
[----:B------:R-:W-:Y:S01]  /*0b80*/  FFMA R0, R0, R3, R23 ;  /* 0x0000000300007223 */ /* 0x000fe20000000017 */
[----:B------:R-:W-:Y:S01]  /*0b90*/  FADD R4, R7, R4 ;  /* 0x0000000407047221 */ /* 0x000fe20000000000 */
[----:B------:R-:W-:Y:S01]  /*0ba0*/  FSETP.NEU.AND P5, PT, R2, RZ, PT ;  /* 0x000000ff0200720b */ /* 0x000fe20003fad000 */
[----:B------:R-:W-:Y:S01]  /*0bb0*/  @!P6 FMUL R8, R8, 16777216 ;  /* 0x4b8000000808e820 */ /* 0x000fe20000400000 */
[----:B------:R-:W-:Y:S01]  /*0bc0*/  FMUL R6, R27, R6 ;  /* 0x000000061b067220 */ /* 0x000fe20000400000 */
[----:B------:R-:W0:Y:S01]  /*0bd0*/  SHFL.BFLY PT, R5, R0, 0x10, 0x1f ;  /* 0x0e001f0000057f89 */ /* 0x000e2200000e0000 */
[----:B------:R-:W-:-:S02]  /*0be0*/  MOV R21, 0xfffffc00 ;  /* 0xfffffc0000157802 */ /* 0x000fc40000000f00 */
[----:B------:R-:W-:Y:S01]  /*0bf0*/  FFMA R6, R3, R6, R4 ;  /* 0x0000000603067223 */ /* 0x000fe20000000004 */
[----:B------:R-:W1:Y:S01]  /*0c00*/  MUFU.RCP R8, R8 ;  /* 0x0000000800087308 */ /* 0x000e620000001000 */
[----:B------:R-:W-:Y:S01]  /*0c10*/  FMUL R4, R9, 0.25 ;  /* 0x3e80000009047820 */ /* 0x000fe20000400000 */
[----:B------:R-:W-:Y:S02]  /*0c20*/  FADD R3, R2, R2 ;  /* 0x0000000202037221 */ /* 0x000fe40000000000 */
[----:B------:R-:W2:Y:S02]  /*0c30*/  SHFL.BFLY PT, R7, R6, 0x10, 0x1f ;  /* 0x0e001f0006077f89 */ /* 0x000ea400000e0000 */
[----:B------:R-:W-:Y:S01]  /*0c40*/  FSEL R13, R4, R9, P0 ;  /* 0x00000009040d7208 */ /* 0x000fe20000000000 */
[C---:B------:R-:W-:Y:S01]  /*0c50*/  FMUL R4, R3.reuse, 0.25 ;  /* 0x3e80000003047820 */ /* 0x040fe20000400000 */
[----:B------:R-:W-:-:S03]  /*0c60*/  FSETP.GT.AND P0, PT, |R3|, 8.50705917302346158658e+37, PT ;  /* 0x7e8000000300780b */ /* 0x000fc60003f04200 */
[----:B------:R-:W-:Y:S01]  /*0c70*/  @!P6 FMUL R13, R13, 16777216 ;  /* 0x4b8000000d0de820 */ /* 0x000fe20000400000 */
[----:B------:R-:W-:Y:S02]  /*0c80*/  FSETP.GEU.AND P6, PT, |R3|, 1.175494350822287508e-38, PT ;  /* 0x008000000300780b */ /* 0x000fe40003fce200 */
[----:B------:R-:W-:Y:S01]  /*0c90*/  FSEL R10, R4, R3, P0 ;  /* 0x00000003040a7208 */ /* 0x000fe20000000000 */
[----:B-1----:R-:W-:Y:S01]  /*0ca0*/  FMUL R13, R8, R13 ;  /* 0x0000000d080d7220 */ /* 0x002fe20000400000 */
[----:B------:R-:W-:-:S04]  /*0cb0*/  FSEL R11, R11, R2, P0 ;  /* 0x000000020b0b7208 */ /* 0x000fc80000000000 */
[----:B------:R-:W-:Y:S01]  /*0cc0*/  FSEL R13, R13, RZ, P5 ;  /* 0x000000ff0d0d7208 */ /* 0x000fe20002800000 */
[----:B0-----:R-:W-:Y:S01]  /*0cd0*/  FADD R5, -R0, R5 ;  /* 0x0000000500057221 */ /* 0x001fe20000000100 */
[----:B------:R-:W-:-:S03]  /*0ce0*/  FSETP.NEU.AND P5, PT, R3, RZ, PT ;  /* 0x000000ff0300720b */ /* 0x000fc60003fad000 */
[C---:B------:R-:W-:Y:S01]  /*0cf0*/  FFMA R0, R5.reuse, R13, R0 ;  /* 0x0000000d05007223 */ /* 0x040fe20000000000 */
[----:B------:R-:W-:Y:S01]  /*0d00*/  @!P6 FMUL R10, R10, 16777216 ;  /* 0x4b8000000a0ae820 */ /* 0x000fe20000400000 */
[----:B------:R-:W-:Y:S01]  /*0d10*/  FMUL R8, R5, R5 ;  /* 0x0000000505087220 */ /* 0x000fe20000400000 */
[----:B--2---:R-:W-:Y:S01]  /*0d20*/  FADD R6, R6, R7 ;  /* 0x0000000706067221 */ /* 0x004fe20000000000 */
[----:B------:R-:W-:Y:S01]  /*0d30*/  FADD R5, R3, R3 ;  /* 0x0000000303057221 */ /* 0x000fe20000000000 */
[----:B------:R-:W0:Y:S01]  /*0d40*/  SHFL.BFLY PT, R7, R0, 0x8, 0x1f ;  /* 0x0d001f0000077f89 */ /* 0x000e2200000e0000 */
[----:B------:R-:W-:Y:S01]  /*0d50*/  FMUL R8, R9, R8 ;  /* 0x0000000809087220 */ /* 0x000fe20000400000 */
[----:B------:R-:W1:Y:S01]  /*0d60*/  MUFU.RCP R10, R10 ;  /* 0x0000000a000a7308 */ /* 0x000e620000001000 */
[----:B------:R-:W-:Y:S01]  /*0d70*/  @!P6 FMUL R11, R11, 16777216 ;  /* 0x4b8000000b0be820 */ /* 0x000fe20000400000 */
[----:B------:R-:W-:Y:S01]  /*0d80*/  FSETP.GEU.AND P6, PT, |R5|, 1.175494350822287508e-38, PT ;  /* 0x008000000500780b */ /* 0x000fe20003fce200 */
[----:B------:R-:W-:Y:S01]  /*0d90*/  FFMA R8, R13, R8, R6 ;  /* 0x000000080d087223 */ /* 0x000fe20000000006 */
[C---:B------:R-:W-:Y:S01]  /*0da0*/  FMUL R6, R5.reuse, 0.25 ;  /* 0x3e80000005067820 */ /* 0x040fe20000400000 */
[----:B------:R-:W-:-:S03]  /*0db0*/  FSETP.GT.AND P0, PT, |R5|, 8.50705917302346158658e+37, PT ;  /* 0x7e8000000500780b */ /* 0x000fc60003f04200 */
[----:B------:R-:W2:Y:S01]  /*0dc0*/  SHFL.BFLY PT, R9, R8, 0x8, 0x1f ;  /* 0x0d001f0008097f89 */ /* 0x000ea200000e0000 */
[----:B-1----:R-:W-:Y:S01]  /*0dd0*/  FMUL R11, R10, R11 ;  /* 0x0000000b0a0b7220 */ /* 0x002fe20000400000 */
[----:B------:R-:W-:-:S04]  /*0de0*/  FSEL R10, R6, R5, P0 ;  /* 0x00000005060a7208 */ /* 0x000fc80000000000 */
[----:B------:R-:W-:Y:S01]  /*0df0*/  FSEL R11, R11, RZ, P5 ;  /* 0x000000ff0b0b7208 */ /* 0x000fe20002800000 */
[----:B------:R-:W-:Y:S01]  /*0e00*/  @!P6 FMUL R10, R10, 16777216 ;  /* 0x4b8000000a0ae820 */ /* 0x000fe20000400000 */
[----:B0-----:R-:W-:-:S04]  /*0e10*/  FADD R7, -R0, R7 ;  /* 0x0000000700077221 */ /* 0x001fc80000000100 */
[C---:B------:R-:W-:Y:S01]  /*0e20*/  FFMA R0, R7.reuse, R11, R0 ;  /* 0x0000000b07007223 */ /* 0x040fe20000000000 */
[----:B------:R-:W-:Y:S01]  /*0e30*/  FMUL R13, R7, R7 ;  /* 0x00000007070d7220 */ /* 0x000fe20000400000 */
[----:B------:R-:W0:Y:S03]  /*0e40*/  MUFU.RCP R10, R10 ;  /* 0x0000000a000a7308 */ /* 0x000e260000001000 */
[----:B------:R-:W1:Y:S01]  /*0e50*/  SHFL.BFLY PT, R7, R0, 0x4, 0x1f ;  /* 0x0c801f0000077f89 */ /* 0x000e6200000e0000 */
[----:B--2---:R-:W-:Y:S01]  /*0e60*/  FADD R8, R8, R9 ;  /* 0x0000000908087221 */ /* 0x004fe20000000000 */
[----:B------:R-:W-:Y:S01]  /*0e70*/  FMUL R13, R2, R13 ;  /* 0x0000000d020d7220 */ /* 0x000fe20000400000 */
[----:B------:R-:W-:-:S03]  /*0e80*/  FADD R2, R5, R5 ;  /* 0x0000000505027221 */ /* 0x000fc60000000000 */
[----:B------:R-:W-:Y:S01]  /*0e90*/  FFMA R8, R11, R13, R8 ;  /* 0x0000000d0b087223 */ /* 0x000fe20000000008 */
[----:B------:R-:W-:Y:S02]  /*0ea0*/  FSEL R11, R4, R3, P0 ;  /* 0x00000003040b7208 */ /* 0x000fe40000000000 */
[----:B------:R-:W-:Y:S02]  /*0eb0*/  FSETP.NEU.AND P0, PT, R5, RZ, PT ;  /* 0x000000ff0500720b */ /* 0x000fe40003f0d000 */
[----:B------:R-:W2:Y:S01]  /*0ec0*/  SHFL.BFLY PT, R9, R8, 0x4, 0x1f ;  /* 0x0c801f0008097f89 */ /* 0x000ea200000e0000 */
[----:B------:R-:W-:Y:S01]  /*0ed0*/  @!P6 FMUL R11, R11, 16777216 ;  /* 0x4b8000000b0be820 */ /* 0x000fe20000400000 */
[----:B------:R-:W-:Y:S02]  /*0ee0*/  FSETP.GEU.AND P5, PT, |R2|, 1.175494350822287508e-38, PT ;  /* 0x008000000200780b */ /* 0x000fe40003fae200 */
[----:B------:R-:W-:Y:S01]  /*0ef0*/  ISETP.GE.AND P6, PT, R15, 0x8, PT ;  /* 0x000000080f00780c */ /* 0x000fe20003fc6270 */
[----:B0-----:R-:W-:-:S05]  /*0f00*/  FMUL R11, R10, R11 ;  /* 0x0000000b0a0b7220 */ /* 0x001fca0000400000 */
[----:B------:R-:W-:Y:S02]  /*0f10*/  FSEL R4, R11, RZ, P0 ;  /* 0x000000ff0b047208 */ /* 0x000fe40000000000 */
[----:B------:R-:W-:Y:S01]  /*0f20*/  FSETP.GT.AND P0, PT, |R2|, 8.50705917302346158658e+37, PT ;  /* 0x7e8000000200780b */ /* 0x000fe20003f04200 */
[----:B-1----:R-:W-:Y:S01]  /*0f30*/  FADD R11, -R0, R7 ;  /* 0x00000007000b7221 */ /* 0x002fe20000000100 */
[----:B------:R-:W-:Y:S02]  /*0f40*/  FMUL R7, R2, 0.25 ;  /* 0x3e80000002077820 */ /* 0x000fe40000400000 */
[----:B------:R-:W-:Y:S01]  /*0f50*/  FSEL R13, R6, R5, P0 ;  /* 0x00000005060d7208 */ /* 0x000fe20000000000 */
[C---:B------:R-:W-:Y:S01]  /*0f60*/  FMUL R10, R11.reuse, R11 ;  /* 0x0000000b0b0a7220 */ /* 0x040fe20000400000 */
[----:B------:R-:W-:Y:S01]  /*0f70*/  FFMA R0, R11, R4, R0 ;  /* 0x000000040b007223 */ /* 0x000fe20000000000 */
[----:B------:R-:W-:Y:S02]  /*0f80*/  FSEL R12, R7, R2, P0 ;  /* 0x00000002070c7208 */ /* 0x000fe40000000000 */
[----:B------:R-:W-:Y:S01]  /*0f90*/  FMUL R10, R3, R10 ;  /* 0x0000000a030a7220 */ /* 0x000fe20000400000 */
[----:B------:R-:W-:Y:S01]  /*0fa0*/  @!P5 FMUL R13, R13, 16777216 ;  /* 0x4b8000000d0dd820 */ /* 0x000fe20000400000 */
[----:B------:R-:W0:Y:S01]  /*0fb0*/  SHFL.BFLY PT, R11, R0, 0x2, 0x1f ;  /* 0x0c401f00000b7f89 */ /* 0x000e2200000e0000 */
[----:B------:R-:W-:Y:S01]  /*0fc0*/  @!P5 FMUL R12, R12, 16777216 ;  /* 0x4b8000000c0cd820 */ /* 0x000fe20000400000 */
[----:B--2---:R-:W-:Y:S01]  /*0fd0*/  FADD R9, R8, R9 ;  /* 0x0000000908097221 */ /* 0x004fe20000000000 */
[C---:B------:R-:W-:Y:S01]  /*0fe0*/  FSETP.NEU.AND P0, PT, R2.reuse, RZ, PT ;  /* 0x000000ff0200720b */ /* 0x040fe20003f0d000 */
[----:B------:R-:W-:-:S02]  /*0ff0*/  FADD R3, R2, R2 ;  /* 0x0000000202037221 */ /* 0x000fc40000000000 */
[----:B------:R-:W-:Y:S01]  /*1000*/  FFMA R9, R4, R10, R9 ;  /* 0x0000000a04097223 */ /* 0x000fe20000000009 */
[----:B------:R-:W1:Y:S01]  /*1010*/  MUFU.RCP R12, R12 ;  /* 0x0000000c000c7308 */ /* 0x000e620000001000 */
[C---:B------:R-:W-:Y:S01]  /*1020*/  FMUL R8, R3.reuse, 0.25 ;  /* 0x3e80000003087820 */ /* 0x040fe20000400000 */
[----:B------:R-:W-:Y:S02]  /*1030*/  FSETP.GEU.AND P5, PT, |R3|, 1.175494350822287508e-38, PT ;  /* 0x008000000300780b */ /* 0x000fe40003fae200 */
[----:B------:R-:W2:Y:S01]  /*1040*/  SHFL.BFLY PT, R4, R9, 0x2, 0x1f ;  /* 0x0c401f0009047f89 */ /* 0x000ea200000e0000 */
[----:B------:R-:W-:Y:S01]  /*1050*/  MOV R10, 0x39aaaaab ;  /* 0x39aaaaab000a7802 */ /* 0x000fe20000000f00 */
[----:B-1----:R-:W-:Y:S01]  /*1060*/  FMUL R13, R12, R13 ;  /* 0x0000000d0c0d7220 */ /* 0x002fe20000400000 */
[----:B0-----:R-:W-:-:S04]  /*1070*/  FADD R11, -R0, R11 ;  /* 0x0000000b000b7221 */ /* 0x001fc80000000100 */
[----:B------:R-:W-:Y:S01]  /*1080*/  FSEL R13, R13, RZ, P0 ;  /* 0x000000ff0d0d7208 */ /* 0x000fe20000000000 */
[----:B------:R-:W-:Y:S01]  /*1090*/  FMUL R6, R11, R11 ;  /* 0x0000000b0b067220 */ /* 0x000fe20000400000 */
[----:B------:R-:W-:-:S03]  /*10a0*/  FSETP.GT.AND P0, PT, |R3|, 8.50705917302346158658e+37, PT ;  /* 0x7e8000000300780b */ /* 0x000fc60003f04200 */
[----:B------:R-:W-:Y:S01]  /*10b0*/  FFMA R0, R11, R13, R0 ;  /* 0x0000000d0b007223 */ /* 0x000fe20000000000 */
[----:B------:R-:W-:Y:S01]  /*10c0*/  FMUL R6, R5, R6 ;  /* 0x0000000605067220 */ /* 0x000fe20000400000 */
[----:B------:R-:W-:Y:S01]  /*10d0*/  FSEL R8, R8, R3, P0 ;  /* 0x0000000308087208 */ /* 0x000fe20000000000 */
[----:B--2---:R-:W-:Y:S01]  /*10e0*/  FADD R4, R9, R4 ;  /* 0x0000000409047221 */ /* 0x004fe20000000000 */
[----:B------:R-:W-:Y:S01]  /*10f0*/  FSEL R7, R7, R2, P0 ;  /* 0x0000000207077208 */ /* 0x000fe20000000000 */
[----:B------:R-:W0:Y:S01]  /*1100*/  SHFL.BFLY PT, R5, R0, 0x1, 0x1f ;  /* 0x0c201f0000057f89 */ /* 0x000e2200000e0000 */
[----:B------:R-:W-:Y:S01]  /*1110*/  FSETP.NEU.AND P0, PT, R3, RZ, PT ;  /* 0x000000ff0300720b */ /* 0x000fe20003f0d000 */
[----:B------:R-:W-:Y:S01]  /*1120*/  FFMA R4, R13, R6, R4 ;  /* 0x000000060d047223 */ /* 0x000fe20000000004 */
[----:B------:R-:W-:Y:S01]  /*1130*/  @!P5 FMUL R8, R8, 16777216 ;  /* 0x4b8000000808d820 */ /* 0x000fe20000400000 */
[----:B------:R-:W-:Y:S01]  /*1140*/  @!P5 FMUL R7, R7, 16777216 ;  /* 0x4b8000000707d820 */ /* 0x000fe20000400000 */
[----:B------:R-:W-:-:S02]  /*1150*/  LOP3.LUT P5, RZ, R15, 0x1f, RZ, 0xc0, !PT ;  /* 0x0000001f0fff7812 */ /* 0x000fc400078ac0ff */
[----:B------:R-:W1:Y:S01]  /*1160*/  SHFL.BFLY PT, R9, R4, 0x1, 0x1f ;  /* 0x0c201f0004097f89 */ /* 0x000e6200000e0000 */
[----:B------:R-:W-:Y:S01]  /*1170*/  SHF.R.U32.HI R6, RZ, 0x3, R15 ;  /* 0x00000003ff067819 */ /* 0x000fe2000001160f */
[----:B------:R-:W2:Y:S03]  /*1180*/  MUFU.RCP R8, R8 ;  /* 0x0000000800087308 */ /* 0x000ea60000001000 */
[----:B------:R-:W-:-:S06]  /*1190*/  LOP3.LUT R6, R6, 0x1c, RZ, 0xc0, !PT ;  /* 0x0000001c06067812 */ /* 0x000fcc00078ec0ff */
[----:B------:R-:W-:Y:S01]  /*11a0*/  @!P5 STS [R6+UR4+0x40], R3 ;  /* 0x000040030600d988 */ /* 0x000fe20008000804 */
[----:B0-----:R-:W-:Y:S01]  /*11b0*/  FADD R5, -R0, R5 ;  /* 0x0000000500057221 */ /* 0x001fe20000000100 */
[----:B--2---:R-:W-:-:S03]  /*11c0*/  FMUL R7, R8, R7 ;  /* 0x0000000708077220 */ /* 0x004fc60000400000 */
[----:B------:R-:W-:Y:S02]  /*11d0*/  FMUL R11, R5, R5 ;  /* 0x00000005050b7220 */ /* 0x000fe40000400000 */
[----:B------:R-:W-:Y:S01]  /*11e0*/  FSEL R7, R7, RZ, P0 ;  /* 0x000000ff07077208 */ /* 0x000fe20000000000 */
[----:B-1----:R-:W-:Y:S01]  /*11f0*/  FADD R4, R4, R9 ;  /* 0x0000000904047221 */ /* 0x002fe20000000000 */
[----:B------:R-:W-:-:S03]  /*1200*/  FMUL R11, R2, R11 ;  /* 0x0000000b020b7220 */ /* 0x000fc60000400000 */
[----:B------:R-:W-:Y:S01]  /*1210*/  FFMA R9, R5, R7, R0 ;  /* 0x0000000705097223 */ /* 0x000fe20000000000 */
[----:B------:R-:W-:-:S04]  /*1220*/  FFMA R11, R7, R11, R4 ;  /* 0x0000000b070b7223 */ /* 0x000fc80000000004 */
[----:B------:R-:W-:Y:S04]  /*1230*/  @!P5 STS [R6+UR4], R9 ;  /* 0x000000090600d988 */ /* 0x000fe80008000804 */
[----:B------:R-:W-:Y:S01]  /*1240*/  @!P5 STS [R6+UR4+0x20], R11 ;  /* 0x0000200b0600d988 */ /* 0x000fe20008000804 */
[----:B------:R-:W-:Y:S06]  /*1250*/  BAR.SYNC.DEFER_BLOCKING 0x0 ;  /* 0x0000000000007b1d */ /* 0x000fec0000010000 */
[----:B------:R-:W0:Y:S04]  /*1260*/  @!P6 LDS R16, [R17+UR4+0x40] ;  /* 0x000040041110e984 */ /* 0x000e280008000800 */
[----:B------:R-:W1:Y:S04]  /*1270*/  @!P6 LDS R18, [R17+UR4] ;  /* 0x000000041112e984 */ /* 0x000e680008000800 */
[----:B------:R-:W2:Y:S04]  /*1280*/  @!P6 LDS R19, [R17+UR4+0x20] ;  /* 0x000020041113e984 */ /* 0x000ea80008000800 */
[----:B0-----:R-:W0:Y:S04]  /*1290*/  SHFL.BFLY PT, R5, R16, 0x4, 0x1f ;  /* 0x0c801f0010057f89 */ /* 0x001e2800000e0000 */
[----:B-1----:R-:W1:Y:S04]  /*12a0*/  SHFL.BFLY PT, R3, R18, 0x4, 0x1f ;  /* 0x0c801f0012037f89 */ /* 0x002e6800000e0000 */
[----:B--2---:R-:W2:Y:S01]  /*12b0*/  SHFL.BFLY PT, R4, R19, 0x4, 0x1f ;  /* 0x0c801f0013047f89 */ /* 0x004ea200000e0000 */
[----:B0-----:R-:W-:-:S04]  /*12c0*/  FADD R0, R16, R5 ;  /* 0x0000000510007221 */ /* 0x001fc80000000000 */
[C---:B------:R-:W-:Y:S01]  /*12d0*/  FMUL R7, R0.reuse, 0.25 ;  /* 0x3e80000000077820 */ /* 0x040fe20000400000 */
[C---:B------:R-:W-:Y:S01]  /*12e0*/  FSETP.GEU.AND P5, PT, |R0|.reuse, 1.175494350822287508e-38, PT ;  /* 0x008000000000780b */ /* 0x040fe20003fae200 */
[----:B------:R-:W0:Y:S01]  /*12f0*/  SHFL.BFLY PT, R9, R0, 0x2, 0x1f ;  /* 0x0c401f0000097f89 */ /* 0x000e2200000e0000 */
[----:B------:R-:W-:Y:S01]  /*1300*/  FSETP.GT.AND P0, PT, |R0|, 8.50705917302346158658e+37, PT ;  /* 0x7e8000000000780b */ /* 0x000fe20003f04200 */
[----:B-1----:R-:W-:Y:S01]  /*1310*/  FADD R3, -R18, R3 ;  /* 0x0000000312037221 */ /* 0x002fe20000000100 */
[----:B--2---:R-:W-:Y:S02]  /*1320*/  FADD R19, R19, R4 ;  /* 0x0000000413137221 */ /* 0x004fe40000000000 */
[----:B------:R-:W-:-:S07]  /*1330*/  FSEL R7, R7, R0, P0 ;  /* 0x0000000007077208 */ /* 0x000fce0000000000 */
[----:B------:R-:W-:Y:S02]  /*1340*/  @!P5 FMUL R7, R7, 16777216 ;  /* 0x4b8000000707d820 */ /* 0x000fe40000400000 */
[----:B------:R-:W-:Y:S02]  /*1350*/  @P0 FMUL R5, R5, 0.25 ;  /* 0x3e80000005050820 */ /* 0x000fe40000400000 */
[----:B------:R-:W1:Y:S02]  /*1360*/  MUFU.RCP R6, R7 ;  /* 0x0000000700067308 */ /* 0x000e640000001000 */
[----:B------:R-:W-:Y:S01]  /*1370*/  @!P5 FMUL R5, R5, 16777216 ;  /* 0x4b8000000505d820 */ /* 0x000fe20000400000 */
[C---:B------:R-:W-:Y:S01]  /*1380*/  FSETP.NEU.AND P5, PT, R0.reuse, RZ, PT ;  /* 0x000000ff0000720b */ /* 0x040fe20003fad000 */
[----:B0-----:R-:W-:-:S04]  /*1390*/  FADD R2, R0, R9 ;  /* 0x0000000900027221 */ /* 0x001fc80000000000 */
[C---:B------:R-:W-:Y:S01]  /*13a0*/  FMUL R11, R2.reuse, 0.25 ;  /* 0x3e800000020b7820 */ /* 0x040fe20000400000 */
[----:B------:R-:W-:Y:S01]  /*13b0*/  FSETP.GEU.AND P6, PT, |R2|, 1.175494350822287508e-38, PT ;  /* 0x008000000200780b */ /* 0x000fe20003fce200 */
[----:B-1----:R-:W-:Y:S01]  /*13c0*/  FMUL R6, R6, R5 ;  /* 0x0000000506067220 */ /* 0x002fe20000400000 */
[----:B------:R-:W-:Y:S01]  /*13d0*/  FSETP.GT.AND P0, PT, |R2|, 8.50705917302346158658e+37, PT ;  /* 0x7e8000000200780b */ /* 0x000fe20003f04200 */
[----:B------:R-:W-:-:S03]  /*13e0*/  FMUL R5, R3, R3 ;  /* 0x0000000303057220 */ /* 0x000fc60000400000 */
[----:B------:R-:W-:Y:S01]  /*13f0*/  FSEL R6, R6, RZ, P5 ;  /* 0x000000ff06067208 */ /* 0x000fe20002800000 */
[----:B------:R-:W-:Y:S01]  /*1400*/  FMUL R5, R16, R5 ;  /* 0x0000000510057220 */ /* 0x000fe20000400000 */
[----:B------:R-:W-:-:S03]  /*1410*/  FSEL R11, R11, R2, P0 ;  /* 0x000000020b0b7208 */ /* 0x000fc60000000000 */
[----:B------:R-:W-:Y:S01]  /*1420*/  FFMA R18, R3, R6, R18 ;  /* 0x0000000603127223 */ /* 0x000fe20000000012 */
[----:B------:R-:W-:Y:S01]  /*1430*/  FFMA R5, R6, R5, R19 ;  /* 0x0000000506057223 */ /* 0x000fe20000000013 */
[----:B------:R-:W0:Y:S01]  /*1440*/  SHFL.BFLY PT, R3, R2, 0x1, 0x1f ;  /* 0x0c201f0002037f89 */ /* 0x000e2200000e0000 */
[----:B------:R-:W-:Y:S01]  /*1450*/  @!P6 FMUL R11, R11, 16777216 ;  /* 0x4b8000000b0be820 */ /* 0x000fe20000400000 */
[----:B------:R-:W-:Y:S01]  /*1460*/  @P0 FMUL R9, R9, 0.25 ;  /* 0x3e80000009090820 */ /* 0x000fe20000400000 */
[----:B------:R-:W-:Y:S01]  /*1470*/  FSETP.NEU.AND P0, PT, R2, RZ, PT ;  /* 0x000000ff0200720b */ /* 0x000fe20003f0d000 */
[----:B------:R-:W1:Y:S01]  /*1480*/  SHFL.BFLY PT, R7, R18, 0x2, 0x1f ;  /* 0x0c401f0012077f89 */ /* 0x000e6200000e0000 */
[----:B------:R-:W2:Y:S01]  /*1490*/  MUFU.RCP R4, R11 ;  /* 0x0000000b00047308 */ /* 0x000ea20000001000 */
[----:B------:R-:W-:Y:S02]  /*14a0*/  @!P6 FMUL R9, R9, 16777216 ;  /* 0x4b8000000909e820 */ /* 0x000fe40000400000 */
[----:B------:R-:W3:Y:S02]  /*14b0*/  SHFL.BFLY PT, R6, R5, 0x2, 0x1f ;  /* 0x0c401f0005067f89 */ /* 0x000ee400000e0000 */
[----:B--2---:R-:W-:Y:S01]  /*14c0*/  FMUL R9, R4, R9 ;  /* 0x0000000904097220 */ /* 0x004fe20000400000 */
[----:B0-----:R-:W-:-:S04]  /*14d0*/  FADD R4, R2, R3 ;  /* 0x0000000302047221 */ /* 0x001fc80000000000 */
[----:B------:R-:W-:Y:S01]  /*14e0*/  FSEL R9, R9, RZ, P0 ;  /* 0x000000ff09097208 */ /* 0x000fe20000000000 */
[----:B-1----:R-:W-:Y:S01]  /*14f0*/  FADD R7, -R18, R7 ;  /* 0x0000000712077221 */ /* 0x002fe20000000100 */
[C---:B------:R-:W-:Y:S01]  /*1500*/  FSETP.GEU.AND P5, PT, |R4|.reuse, 1.175494350822287508e-38, PT ;  /* 0x008000000400780b */ /* 0x040fe20003fae200 */
[C---:B------:R-:W-:Y:S01]  /*1510*/  FMUL R13, R4.reuse, 0.25 ;  /* 0x3e800000040d7820 */ /* 0x040fe20000400000 */
[----:B------:R-:W-:Y:S01]  /*1520*/  FSETP.GT.AND P0, PT, |R4|, 8.50705917302346158658e+37, PT ;  /* 0x7e8000000400780b */ /* 0x000fe20003f04200 */
[C---:B------:R-:W-:Y:S01]  /*1530*/  FFMA R18, R7.reuse, R9, R18 ;  /* 0x0000000907127223 */ /* 0x040fe20000000012 */
[----:B------:R-:W-:Y:S01]  /*1540*/  FMUL R7, R7, R7 ;  /* 0x0000000707077220 */ /* 0x000fe20000400000 */
[----:B---3--:R-:W-:Y:S01]  /*1550*/  FADD R6, R5, R6 ;  /* 0x0000000605067221 */ /* 0x008fe20000000000 */
[----:B------:R-:W-:Y:S02]  /*1560*/  FSEL R13, R13, R4, P0 ;  /* 0x000000040d0d7208 */ /* 0x000fe40000000000 */
[----:B------:R-:W-:Y:S01]  /*1570*/  FMUL R7, R0, R7 ;  /* 0x0000000700077220 */ /* 0x000fe20000400000 */
[----:B------:R-:W0:Y:S03]  /*1580*/  SHFL.BFLY PT, R5, R18, 0x1, 0x1f ;  /* 0x0c201f0012057f89 */ /* 0x000e2600000e0000 */
[----:B------:R-:W-:Y:S01]  /*1590*/  FFMA R6, R9, R7, R6 ;  /* 0x0000000709067223 */ /* 0x000fe20000000006 */
[----:B------:R-:W-:Y:S01]  /*15a0*/  @!P5 FMUL R13, R13, 16777216 ;  /* 0x4b8000000d0dd820 */ /* 0x000fe20000400000 */
[----:B------:R-:W-:Y:S01]  /*15b0*/  LOP3.LUT R9, R15, 0xff, RZ, 0xc0, !PT ;  /* 0x000000ff0f097812 */ /* 0x000fe200078ec0ff */
[----:B------:R-:W-:Y:S01]  /*15c0*/  @P0 FMUL R3, R3, 0.25 ;  /* 0x3e80000003030820 */ /* 0x000fe20000400000 */
[----:B------:R-:W-:Y:S01]  /*15d0*/  LOP3.LUT P0, RZ, R15, 0x7, RZ, 0xc0, !PT ;  /* 0x000000070fff7812 */ /* 0x000fe2000780c0ff */
[----:B------:R-:W1:Y:S01]  /*15e0*/  SHFL.BFLY PT, R7, R6, 0x1, 0x1f ;  /* 0x0c201f0006077f89 */ /* 0x000e6200000e0000 */
[----:B------:R-:W2:Y:S01]  /*15f0*/  MUFU.RCP R0, R13 ;  /* 0x0000000d00007308 */ /* 0x000ea20000001000 */
[----:B------:R-:W-:Y:S01]  /*1600*/  @!P5 FMUL R3, R3, 16777216 ;  /* 0x4b8000000303d820 */ /* 0x000fe20000400000 */
[----:B------:R-:W-:-:S02]  /*1610*/  FSETP.NEU.AND P5, PT, R4, RZ, PT ;  /* 0x000000ff0400720b */ /* 0x000fc40003fad000 */
[----:B------:R-:W-:Y:S01]  /*1620*/  ISETP.LT.AND P0, PT, R15, 0x8, !P0 ;  /* 0x000000080f00780c */ /* 0x000fe20004701270 */
[----:B0-----:R-:W-:Y:S01]  /*1630*/  FADD R5, -R18, R5 ;  /* 0x0000000512057221 */ /* 0x001fe20000000100 */
[----:B--2---:R-:W-:-:S11]  /*1640*/  FMUL R0, R0, R3 ;  /* 0x0000000300007220 */ /* 0x004fd60000400000 */
[----:B------:R-:W-:Y:S01]  /*1650*/  @P0 STS [R17+UR4+0x40], R4 ;  /* 0x0000400411000988 */ /* 0x000fe20008000804 */
[C---:B------:R-:W-:Y:S01]  /*1660*/  FMUL R3, R5.reuse, R5 ;  /* 0x0000000505037220 */ /* 0x040fe20000400000 */
[----:B------:R-:W-:Y:S01]  /*1670*/  FSEL R0, R0, RZ, P5 ;  /* 0x000000ff00007208 */ /* 0x000fe20002800000 */
[----:B-1----:R-:W-:Y:S02]  /*1680*/  FADD R7, R6, R7 ;  /* 0x0000000706077221 */ /* 0x002fe40000000000 */
[----:B------:R-:W-:Y:S02]  /*1690*/  FMUL R3, R2, R3 ;  /* 0x0000000302037220 */ /* 0x000fe40000400000 */
[----:B------:R-:W-:Y:S02]  /*16a0*/  FFMA R18, R5, R0, R18 ;  /* 0x0000000005127223 */ /* 0x000fe40000000012 */
[----:B------:R-:W-:Y:S02]  /*16b0*/  FFMA R8, R0, R3, R7 ;  /* 0x0000000300087223 */ /* 0x000fe40000000007 */
[----:B------:R-:W0:Y:S01]  /*16c0*/  LDC.64 R2, c[0x0][0x228] ;  /* 0x00008a00ff027b82 */ /* 0x000e220000000a00 */
[----:B------:R-:W-:Y:S04]  /*16d0*/  @P0 STS [R17+UR4], R18 ;  /* 0x0000001211000988 */ /* 0x000fe80008000804 */
[----:B------:R1:W-:Y:S03]  /*16e0*/  @P0 STS [R17+UR4+0x20], R8 ;  /* 0x0000200811000988 */ /* 0x0003e60008000804 */
[----:B------:R-:W2:Y:S08]  /*16f0*/  LDC.64 R6, c[0x0][0x220] ;  /* 0x00008800ff067b82 */ /* 0x000eb00000000a00 */
[----:B------:R-:W-:Y:S01]  /*1700*/  BAR.SYNC.DEFER_BLOCKING 0x0 ;  /* 0x0000000000007b1d */ /* 0x000fe20000010000 */
[----:B0-----:R-:W-:-:S04]  /*1710*/  IMAD.WIDE.U32 R2, R9, 0x8, R2 ;  /* 0x0000000809027825 */ /* 0x001fc800078e0002 */
[----:B-1----:R-:W-:Y:S01]  /*1720*/  IMAD.MOV.U32 R8, RZ, RZ, R2 ;  /* 0x000000ffff087224 */ /* 0x002fe200078e0002 */
[----:B------:R-:W0:Y:S04]  /*1730*/  LDS R5, [UR4+0x20] ;  /* 0x00002004ff057984 */ /* 0x000e280008000800 */
[----:B------:R-:W1:Y:S01]  /*1740*/  LDS R0, [UR4] ;  /* 0x00000004ff007984 */ /* 0x000e620008000800 */
[----:B0-----:R-:W-:Y:S01]  /*1750*/  FFMA R15, R5, R10, 9.9999999747524270788e-07 ;  /* 0x358637bd050f7423 */ /* 0x001fe2000000000a */
[----:B--2---:R-:W-:Y:S01]  /*1760*/  IMAD.WIDE.U32 R4, R9, 0x8, R6 ;  /* 0x0000000809047825 */ /* 0x004fe200078e0006 */
[----:B------:R-:W-:-:S04]  /*1770*/  MOV R9, R3 ;  /* 0x0000000300097202 */ /* 0x000fc80000000f00 */
[----:B------:R-:W0:Y:S01]  /*1780*/  MUFU.RSQ R15, R15 ;  /* 0x0000000f000f7308 */ /* 0x000e220000001400 */
[----:B------:R-:W-:Y:S02]  /*1790*/  MOV R2, R4 ;  /* 0x0000000400027202 */ /* 0x000fe40000000f00 */
[----:B01----:R-:W-:-:S07]  /*17a0*/  MOV R3, R5 ;  /* 0x0000000500037202 */ /* 0x003fce0000000f00 */
.L_x_0:
[----:B------:R-:W-:Y:S01]  /*17b0*/  IMAD.MOV.U32 R4, RZ, RZ, R8 ;  /* 0x000000ffff047224 */ /* 0x000fe200078e0008 */
[----:B------:R-:W-:Y:S01]  /*17c0*/  MOV R5, R9 ;  /* 0x0000000900057202 */ /* 0x000fe20000000f00 */
[----:B------:R-:W2:Y:S01]  /*17d0*/  LDG.E.EL.64 R18, desc[UR6][R2.64+0x1800] ;  /* 0x0018000602127981 */ /* 0x000ea2000c2e1b00 */
[----:B------:R-:W1:Y:S03]  /*17e0*/  LDC.64 R24, c[0x0][0x218] ;  /* 0x00008600ff187b82 */ /* 0x000e660000000a00 */
[----:B------:R-:W3:Y:S01]  /*17f0*/  LDG.E.EL.64 R12, desc[UR6][R4.64+0x1800] ;  /* 0x00180006040c7981 */ /* 0x000ee2000c2e1b00 */
[----:B------:R-:W-:-:S03]  /*1800*/  IADD3 R21, R21, 0x400, RZ ;  /* 0x0000040015157810 */ /* 0x000fc60007ffe0ff */
[----:B0-----:R0:W4:Y:S04]  /*1810*/  LDG.E.EL.64 R6, desc[UR6][R2.64] ;  /* 0x0000000602067981 */ /* 0x001128000c2e1b00 */
[----:B------:R-:W5:Y:S01]  /*1820*/  LDG.E.EL.64 R16, desc[UR6][R4.64] ;  /* 0x0000000604107981 */ /* 0x000f62000c2e1b00 */
[----:B------:R-:W-:Y:S02]  /*1830*/  IADD3 R20, R14, R21, RZ ;  /* 0x000000150e147210 */ /* 0x000fe40007ffe0ff */
[----:B------:R-:W-:Y:S02]  /*1840*/  CS2R R8, SRZ ;  /* 0x0000000000087805 */ /* 0x000fe4000001ff00 */
[----:B------:R-:W-:Y:S01]  /*1850*/  CS2R R10, SRZ ;  /* 0x00000000000a7805 */ /* 0x000fe2000001ff00 */
[----:B-1----:R-:W-:-:S05]  /*1860*/  IMAD.WIDE R24, R20, 0x2, R24 ;  /* 0x0000000214187825 */ /* 0x002fca00078e0218 */
[----:B------:R-:W5:Y:S04]  /*1870*/  @P3 LDG.E.EF.64 R8, desc[UR6][R24.64] ;  /* 0x0000000618083981 */ /* 0x000f68000c0e1b00 */
[----:B------:R5:W5:Y:S01]  /*1880*/  @P4 LDG.E.EF.64 R10, desc[UR6][R24.64] ;  /* 0x00000006180a4981 */ /* 0x000b62000c0e1b00 */
[----:B------:R-:W-:Y:S02]  /*1890*/  ISETP.GE.U32.AND P0, PT, R21, 0x800, PT ;  /* 0x000008001500780c */ /* 0x000fe40003f06070 */
[----:B0-----:R-:W-:-:S04]  /*18a0*/  IADD3 R2, P6, R2, 0x800, RZ ;  /* 0x0000080002027810 */ /* 0x001fc80007fde0ff */
[----:B------:R-:W-:Y:S02]  /*18b0*/  IADD3.X R3, RZ, R3, RZ, P6, !PT ;  /* 0x00000003ff037210 */ /* 0x000fe400037fe4ff */
[C---:B--2---:R-:W-:Y:S01]  /*18c0*/  SHF.L.U32 R22, R18.reuse, 0x10, RZ ;  /* 0x0000001012167819 */ /* 0x044fe200000006ff */
[----:B------:R-:W-:Y:S01]  /*18d0*/  IMAD.U32 R26, R19, 0x10000, RZ ;  /* 0x00010000131a7824 */ /* 0x000fe200078e00ff */
[----:B------:R-:W-:Y:S02]  /*18e0*/  PRMT R18, R18, 0x7632, R18 ;  /* 0x0000763212127816 */ /* 0x000fe40000000012 */
[C---:B---3--:R-:W-:Y:S02]  /*18f0*/  SHF.L.U32 R23, R12.reuse, 0x10, RZ ;  /* 0x000000100c177819 */ /* 0x048fe400000006ff */
[----:B------:R-:W-:Y:S02]  /*1900*/  PRMT R12, R12, 0x7632, R12 ;  /* 0x000076320c0c7816 */ /* 0x000fe4000000000c */
[----:B------:R-:W-:Y:S01]  /*1910*/  SHF.L.U32 R27, R13, 0x10, RZ ;  /* 0x000000100d1b7819 */ /* 0x000fe200000006ff */
[----:B------:R-:W-:Y:S01]  /*1920*/  FADD R22, R22, R23 ;  /* 0x0000001716167221 */ /* 0x000fe20000000000 */
[----:B------:R-:W-:-:S02]  /*1930*/  PRMT R13, R19, 0x7632, R13 ;  /* 0x00007632130d7816 */ /* 0x000fc4000000000d */
[----:B------:R-:W-:Y:S01]  /*1940*/  SHF.L.U32 R23, R18, 0x10, RZ ;  /* 0x0000001012177819 */ /* 0x000fe200000006ff */
[----:B------:R-:W-:Y:S01]  /*1950*/  FADD R22, R22, 1 ;  /* 0x3f80000016167421 */ /* 0x000fe20000000000 */
[----:B------:R-:W-:Y:S01]  /*1960*/  SHF.L.U32 R28, R12, 0x10, RZ ;  /* 0x000000100c1c7819 */ /* 0x000fe200000006ff */
[----:B------:R-:W-:Y:S01]  /*1970*/  FADD R12, R26, R27 ;  /* 0x0000001b1a0c7221 */ /* 0x000fe20000000000 */
[C---:B------:R-:W-:Y:S02]  /*1980*/  PRMT R18, R13.reuse, 0x7632, R18 ;  /* 0x000076320d127816 */ /* 0x040fe40000000012 */
[----:B------:R-:W-:Y:S01]  /*1990*/  SHF.L.U32 R13, R13, 0x10, RZ ;  /* 0x000000100d0d7819 */ /* 0x000fe200000006ff */
[----:B------:R-:W-:Y:S01]  /*19a0*/  FADD R19, R23, R28 ;  /* 0x0000001c17137221 */ /* 0x000fe20000000000 */
[----:B----4-:R-:W-:Y:S01]  /*19b0*/  SHF.L.U32 R23, R6, 0x10, RZ ;  /* 0x0000001006177819 */ /* 0x010fe200000006ff */
[----:B------:R-:W-:Y:S01]  /*19c0*/  IMAD.U32 R18, R18, 0x10000, RZ ;  /* 0x0001000012127824 */ /* 0x000fe200078e00ff */
[----:B-----5:R-:W-:Y:S01]  /*19d0*/  SHF.L.U32 R24, R16, 0x10, RZ ;  /* 0x0000001010187819 */ /* 0x020fe200000006ff */
[----:B------:R-:W-:Y:S01]  /*19e0*/  FADD R12, R12, 1 ;  /* 0x3f8000000c0c7421 */ /* 0x000fe20000000000 */
[----:B------:R-:W-:Y:S01]  /*19f0*/  PRMT R16, R7, 0x7632, R16 ;  /* 0x0000763207107816 */ /* 0x000fe20000000010 */
[----:B------:R-:W-:Y:S01]  /*1a00*/  FADD R18, R13, R18 ;  /* 0x000000120d127221 */ /* 0x000fe20000000000 */
[----:B------:R-:W-:Y:S01]  /*1a10*/  PRMT R6, R6, 0x7632, R6 ;  /* 0x0000763206067816 */ /* 0x000fe20000000006 */
[----:B------:R-:W-:Y:S01]  /*1a20*/  FADD R13, R23, R24 ;  /* 0x00000018170d7221 */ /* 0x000fe20000000000 */
[----:B------:R-:W-:-:S02]  /*1a30*/  SHF.L.U32 R23, R7, 0x10, RZ ;  /* 0x0000001007177819 */ /* 0x000fc400000006ff */
[----:B------:R-:W-:Y:S02]  /*1a40*/  PRMT R7, R16, 0x7632, R7 ;  /* 0x0000763210077816 */ /* 0x000fe40000000007 */
[----:B------:R-:W-:Y:S02]  /*1a50*/  SHF.L.U32 R6, R6, 0x10, RZ ;  /* 0x0000001006067819 */ /* 0x000fe400000006ff */
[----:B------:R-:W-:Y:S01]  /*1a60*/  PRMT R24, R17, 0x7632, R24 ;  /* 0x0000763211187816 */ /* 0x000fe20000000018 */
[----:B------:R-:W-:Y:S01]  /*1a70*/  IMAD.U32 R7, R7, 0x10000, RZ ;  /* 0x0001000007077824 */ /* 0x000fe200078e00ff */
[----:B------:R-:W-:Y:S02]  /*1a80*/  SHF.L.U32 R26, R17, 0x10, RZ ;  /* 0x00000010111a7819 */ /* 0x000fe400000006ff */
[----:B------:R-:W-:Y:S01]  /*1a90*/  SEL R8, R8, RZ, P3 ;  /* 0x000000ff08087207 */ /* 0x000fe20001800000 */
[----:B------:R-:W-:Y:S01]  /*1aa0*/  FADD R17, R6, R7 ;  /* 0x0000000706117221 */ /* 0x000fe20000000000 */
[----:B------:R-:W-:Y:S01]  /*1ab0*/  SEL R6, R9, RZ, P3 ;  /* 0x000000ff09067207 */ /* 0x000fe20001800000 */
[----:B------:R-:W-:Y:S01]  /*1ac0*/  FADD R23, R23, R26 ;  /* 0x0000001a17177221 */ /* 0x000fe20000000000 */
[----:B------:R-:W-:-:S02]  /*1ad0*/  SEL R7, R11, RZ, P4 ;  /* 0x000000ff0b077207 */ /* 0x000fc40002000000 */
[----:B------:R-:W-:Y:S02]  /*1ae0*/  SEL R10, R10, RZ, P4 ;  /* 0x000000ff0a0a7207 */ /* 0x000fe40002000000 */
[----:B------:R-:W-:Y:S02]  /*1af0*/  SHF.L.U32 R25, R24, 0x10, RZ ;  /* 0x0000001018197819 */ /* 0x000fe400000006ff */
[----:B------:R-:W-:Y:S02]  /*1b00*/  SHF.L.U32 R11, R6, 0x10, RZ ;  /* 0x00000010060b7819 */ /* 0x000fe400000006ff */
[----:B------:R-:W-:Y:S02]  /*1b10*/  SHF.L.U32 R16, R16, 0x10, RZ ;  /* 0x0000001010107819 */ /* 0x000fe400000006ff */
[----:B------:R-:W-:Y:S02]  /*1b20*/  SHF.L.U32 R9, R8, 0x10, RZ ;  /* 0x0000001008097819 */ /* 0x000fe400000006ff */
[----:B------:R-:W-:Y:S01]  /*1b30*/  PRMT R27, R6, 0x7632, R27 ;  /* 0x00007632061b7816 */ /* 0x000fe2000000001b */
[----:B------:R-:W-:Y:S01]  /*1b40*/  FADD R16, R16, R25 ;  /* 0x0000001910107221 */ /* 0x000fe20000000000 */
[----:B------:R-:W-:-:S02]  /*1b50*/  @P2 SHF.L.U32 R11, R7, 0x10, RZ ;  /* 0x00000010070b2819 */ /* 0x000fc400000006ff */
[----:B------:R-:W-:Y:S02]  /*1b60*/  PRMT R24, R7, 0x7632, R24 ;  /* 0x0000763207187816 */ /* 0x000fe40000000018 */
[----:B------:R-:W-:Y:S01]  /*1b70*/  PRMT R8, R8, 0x7632, R8 ;  /* 0x0000763208087816 */ /* 0x000fe20000000008 */
[----:B------:R-:W0:Y:S01]  /*1b80*/  LDC.64 R6, c[0x0][0x210] ;  /* 0x00008400ff067b82 */ /* 0x000e220000000a00 */
[C---:B------:R-:W-:Y:S02]  /*1b90*/  @P2 SHF.L.U32 R9, R10.reuse, 0x10, RZ ;  /* 0x000000100a092819 */ /* 0x040fe400000006ff */
[----:B------:R-:W-:Y:S01]  /*1ba0*/  PRMT R10, R10, 0x7632, R10 ;  /* 0x000076320a0a7816 */ /* 0x000fe2000000000a */
[----:B------:R-:W-:Y:S01]  /*1bb0*/  IMAD.U32 R25, R8, 0x10000, RZ ;  /* 0x0001000008197824 */ /* 0x000fe200078e00ff */
[----:B------:R-:W-:Y:S01]  /*1bc0*/  SHF.L.U32 R27, R27, 0x10, RZ ;  /* 0x000000101b1b7819 */ /* 0x000fe200000006ff */
[----:B------:R-:W-:Y:S01]  /*1bd0*/  FADD R8, R19, 1 ;  /* 0x3f80000013087421 */ /* 0x000fe20000000000 */
[----:B------:R-:W-:Y:S01]  /*1be0*/  @P2 SHF.L.U32 R25, R10, 0x10, RZ ;  /* 0x000000100a192819 */ /* 0x000fe200000006ff */
[----:B------:R-:W-:Y:S01]  /*1bf0*/  FADD R19, R18, 1 ;  /* 0x3f80000012137421 */ /* 0x000fe20000000000 */
[----:B------:R-:W-:Y:S01]  /*1c00*/  @P2 SHF.L.U32 R27, R24, 0x10, RZ ;  /* 0x00000010181b2819 */ /* 0x000fe200000006ff */
[C---:B------:R-:W-:Y:S01]  /*1c10*/  FADD R10, -R0.reuse, R9 ;  /* 0x00000009000a7221 */ /* 0x040fe20000000100 */
[C---:B------:R-:W-:Y:S01]  /*1c20*/  FADD R24, -R0.reuse, R11 ;  /* 0x0000000b00187221 */ /* 0x040fe20000000100 */
[----:B------:R-:W-:-:S02]  /*1c30*/  FADD R18, -R0, R25 ;  /* 0x0000001900127221 */ /* 0x000fc40000000100 */
[----:B------:R-:W-:Y:S01]  /*1c40*/  FADD R26, -R0, R27 ;  /* 0x0000001b001a7221 */ /* 0x000fe20000000100 */
[C---:B------:R-:W-:Y:S01]  /*1c50*/  FMUL R10, R15.reuse, R10 ;  /* 0x0000000a0f0a7220 */ /* 0x040fe20000400000 */
[C---:B------:R-:W-:Y:S01]  /*1c60*/  FMUL R24, R15.reuse, R24 ;  /* 0x000000180f187220 */ /* 0x040fe20000400000 */
[C---:B------:R-:W-:Y:S01]  /*1c70*/  FMUL R18, R15.reuse, R18 ;  /* 0x000000120f127220 */ /* 0x040fe20000400000 */
[----:B------:R-:W-:Y:S01]  /*1c80*/  FMUL R9, R15, R26 ;  /* 0x0000001a0f097220 */ /* 0x000fe20000400000 */
[----:B------:R-:W-:Y:S01]  /*1c90*/  FFMA R10, R10, R22, R13 ;  /* 0x000000160a0a7223 */ /* 0x000fe2000000000d */
[----:B------:R-:W-:Y:S01]  /*1ca0*/  FFMA R12, R24, R12, R23 ;  /* 0x0000000c180c7223 */ /* 0x000fe20000000017 */
[----:B------:R-:W-:Y:S01]  /*1cb0*/  FFMA R17, R18, R8, R17 ;  /* 0x0000000812117223 */ /* 0x000fe20000000011 */
[----:B------:R-:W-:Y:S01]  /*1cc0*/  FFMA R9, R9, R19, R16 ;  /* 0x0000001309097223 */ /* 0x000fe20000000010 */
[----:B------:R-:W-:Y:S01]  /*1cd0*/  IADD3 R8, P5, R4, 0x800, RZ ;  /* 0x0000080004087810 */ /* 0x000fe20007fbe0ff */
[----:B0-----:R-:W-:-:S02]  /*1ce0*/  IMAD.WIDE R6, R20, 0x2, R6 ;  /* 0x0000000214067825 */ /* 0x001fc400078e0206 */
[----:B------:R-:W-:Y:S02]  /*1cf0*/  F2FP.BF16.F32.PACK_AB R10, R17, R10 ;  /* 0x0000000a110a723e */ /* 0x000fe400000010ff */
[----:B------:R-:W-:Y:S02]  /*1d00*/  F2FP.BF16.F32.PACK_AB R11, R9, R12 ;  /* 0x0000000c090b723e */ /* 0x000fe400000010ff */
[----:B------:R-:W-:-:S03]  /*1d10*/  IADD3.X R9, RZ, R5, RZ, P5, !PT ;  /* 0x00000005ff097210 */ /* 0x000fc60002ffe4ff */
[----:B------:R0:W-:Y:S01]  /*1d20*/  @!P1 STG.E.64 desc[UR6][R6.64], R10 ;  /* 0x0000000a06009986 */ /* 0x0001e2000c101b06 */
[----:B------:R-:W-:Y:S05]  /*1d30*/  @!P0 BRA `(.L_x_0) ;  /* 0xfffffff8009c8947 */ /* 0x000fea000383ffff */
[----:B------:R-:W-:Y:S05]  /*1d40*/  EXIT ;  /* 0x000000000000794d */ /* 0x000fea0003800000 */
.L_x_1:
[----:B------:R-:W-:-:S00]  /*1d50*/  BRA `(.L_x_1) ;  /* 0xfffffffc00fc7947 */ /* 0x000fc0000383ffff */
[----:B------:R-:W-:-:S00]  /*1d60*/  NOP ;  /* 0x0000000000007918 */ /* 0x000fc00000000000 */
        /* <DEDUP_REMOVED lines=9> */
.L_x_2:


//--------------------- .nv.global.init           --------------------------
	.section	.nv.global.init,"aw",@progbits
.nv.global.init:
	.type		_$_str,@object
	.size		_$_str,(.L_0 - _$_str)
_$_str:
        /*0000*/ 	.byte	0x5f, 0x5f, 0x43, 0x55, 0x44, 0x41, 0x5f, 0x46, 0x54, 0x5a, 0x00
.L_0:


//--------------------- .nv.shared.triton_        --------------------------
	.section	.nv.shared.triton_,"aw",@nobits
	.sectionflags	@""
	.align	16
	.zero		1024


//--------------------- .nv.constant0.triton_     --------------------------
	.section	.nv.constant0.triton_,"a",@progbits
	.sectionflags	@""
	.align	4
.nv.constant0.triton_:
	.zero		576
